# CuTe-DSL kernel — source=cudnn_frontend_dsl family=gemm_swiglu_bs
# config = {"ab_dtype": "Float4E2M1FN", "sf_vec": 32, "vector_f32": true, "mma_mn": [128, 256], "cluster_mn": [1, 1]}


// ===== COMPILED SASS (sm_100a) =====

	.target	sm_100a

	.elftype	@"ET_EXEC"


//--------------------- .note.nv.tkinfo           --------------------------
	.section	.note.nv.tkinfo,"",@"SHT_NOTE"
	.sectionflags	@"SHF_NOTE_NV_TKINFO"
	.tkinfo
        /*0018*/ 	.word	0x00000081
        /*0030*/ 	.string	""
        /*0030*/ 	.string	"ptxas"
        /*0030*/ 	.string	"Cuda compilation tools, release 12.9, V12.9.83"
        /*0030*/ 	.string	"Build system must define TOOLS_VERSION_EXTENDED"
        /*0030*/ 	.string	"-O 3 -arch sm_100a "



//--------------------- .note.nv.cuver            --------------------------
	.section	.note.nv.cuver,"",@"SHT_NOTE"
	.sectionflags	@"SHF_NOTE_NV_CUVER"
        /*0018*/ 	.short	0x0001
        /*001a*/ 	.short	0x0064
        /*001c*/ 	.short	0x0001
        /*001e*/ 	.short	0x0000
        /*0020*/ 	.short	0x0001
        /*0022*/ 	.short	0x0000


//--------------------- .nv.info                  --------------------------
	.section	.nv.info,"",@"SHT_CUDA_INFO"
	.align	4


	//----- nvinfo : EIATTR_REGCOUNT
	.align		4
        /*0000*/ 	.byte	0x04, 0x2f
        /*0002*/ 	.short	(.L_4 - .L_3)
	.align		4
.L_3:
        /*0004*/ 	.word	index@(kernel_cutlass_kernel_cudnngemm_swigludense_blockscaled_gemm_persistent_swiglu_interleaved_quantSm100BlockScaledPersistentDenseGemmKernel_object_at__TiledMMA_ThrLayoutVMNK11110000_Permuta_0)
        /*0008*/ 	.word	0x00000066


	//----- nvinfo : EIATTR_FRAME_SIZE
	.align		4
.L_4:
        /*000c*/ 	.byte	0x04, 0x11
        /*000e*/ 	.short	(.L_6 - .L_5)
	.align		4
.L_5:
        /*0010*/ 	.word	index@($__internal_2_$__cuda_sm10x_tcgen05_guardrail_trap_unallocated_columns_being_dealloced)
        /*0014*/ 	.word	0x00000000


	//----- nvinfo : EIATTR_FRAME_SIZE
	.align		4
.L_6:
        /*0018*/ 	.byte	0x04, 0x11
        /*001a*/ 	.short	(.L_8 - .L_7)
	.align		4
.L_7:
        /*001c*/ 	.word	index@($__internal_1_$__cuda_sm10x_tcgen05_guardrail_trap_phase_invalid_during_alloc)
        /*0020*/ 	.word	0x00000000


	//----- nvinfo : EIATTR_FRAME_SIZE
	.align		4
.L_8:
        /*0024*/ 	.byte	0x04, 0x11
        /*0026*/ 	.short	(.L_10 - .L_9)
	.align		4
.L_9:
        /*0028*/ 	.word	index@($__internal_0_$__cuda_sm10x_tcgen05_guardrail_trap_col_being_dealloced_not_returned_by_alloc)
        /*002c*/ 	.word	0x00000000


	//----- nvinfo : EIATTR_FRAME_SIZE
	.align		4
.L_10:
        /*0030*/ 	.byte	0x04, 0x11
        /*0032*/ 	.short	(.L_12 - .L_11)
	.align		4
.L_11:
        /*0034*/ 	.word	index@(kernel_cutlass_kernel_cudnngemm_swigludense_blockscaled_gemm_persistent_swiglu_interleaved_quantSm100BlockScaledPersistentDenseGemmKernel_object_at__TiledMMA_ThrLayoutVMNK11110000_Permuta_0)
        /*0038*/ 	.word	0x00000000


	//----- nvinfo : EIATTR_MIN_STACK_SIZE
	.align		4
.L_12:
        /*003c*/ 	.byte	0x04, 0x12
        /*003e*/ 	.short	(.L_14 - .L_13)
	.align		4
.L_13:
        /*0040*/ 	.word	index@(kernel_cutlass_kernel_cudnngemm_swigludense_blockscaled_gemm_persistent_swiglu_interleaved_quantSm100BlockScaledPersistentDenseGemmKernel_object_at__TiledMMA_ThrLayoutVMNK11110000_Permuta_0)
        /*0044*/ 	.word	0x00000000
.L_14:


//--------------------- .nv.info.kernel_cutlass_kernel_cudnngemm_swigludense_blockscaled_gemm_persistent_swiglu_interleaved_quantSm100BlockScaledPersistentDenseGemmKernel_object_at__TiledMMA_ThrLayoutVMNK11110000_Permuta_0 --------------------------
	.section	.nv.info.kernel_cutlass_kernel_cudnngemm_swigludense_blockscaled_gemm_persistent_swiglu_interleaved_quantSm100BlockScaledPersistentDenseGemmKernel_object_at__TiledMMA_ThrLayoutVMNK11110000_Permuta_0,"",@"SHT_CUDA_INFO"
	.sectionflags	@""
	.align	4


	//----- nvinfo : EIATTR_CUDA_API_VERSION
	.align		4
        /*0000*/ 	.byte	0x04, 0x37
        /*0002*/ 	.short	(.L_16 - .L_15)
.L_15:
        /*0004*/ 	.word	0x00000081


	//----- nvinfo : EIATTR_KPARAM_INFO
	.align		4
.L_16:
        /*0008*/ 	.byte	0x04, 0x17
        /*000a*/ 	.short	(.L_18 - .L_17)
.L_17:
        /*000c*/ 	.word	0x00000000
        /*0010*/ 	.short	0x000b
        /*0012*/ 	.short	0x0364
        /*0014*/ 	.byte	0x00, 0xf0, 0x11, 0x00


	//----- nvinfo : EIATTR_KPARAM_INFO
	.align		4
.L_18:
        /*0018*/ 	.byte	0x04, 0x17
        /*001a*/ 	.short	(.L_20 - .L_19)
.L_19:
        /*001c*/ 	.word	0x00000000
        /*0020*/ 	.short	0x000a
        /*0022*/ 	.short	0x0358
        /*0024*/ 	.byte	0x00, 0xf0, 0x31, 0x00


	//----- nvinfo : EIATTR_KPARAM_INFO
	.align		4
.L_20:
        /*0028*/ 	.byte	0x04, 0x17
        /*002a*/ 	.short	(.L_22 - .L_21)
.L_21:
        /*002c*/ 	.word	0x00000000
        /*0030*/ 	.short	0x0009
        /*0032*/ 	.short	0x034c
        /*0034*/ 	.byte	0x00, 0xf0, 0x31, 0x00


	//----- nvinfo : EIATTR_KPARAM_INFO
	.align		4
.L_22:
        /*0038*/ 	.byte	0x04, 0x17
        /*003a*/ 	.short	(.L_24 - .L_23)
.L_23:
        /*003c*/ 	.word	0x00000000
        /*0040*/ 	.short	0x0008
        /*0042*/ 	.short	0x0340
        /*0044*/ 	.byte	0x00, 0xf0, 0x31, 0x00


	//----- nvinfo : EIATTR_KPARAM_INFO
	.align		4
.L_24:
        /*0048*/ 	.byte	0x04, 0x17
        /*004a*/ 	.short	(.L_26 - .L_25)
.L_25:
        /*004c*/ 	.word	0x00000000
        /*0050*/ 	.short	0x0007
        /*0052*/ 	.short	0x02c0
        /*0054*/ 	.byte	0x00, 0xf0, 0x01, 0x02


	//----- nvinfo : EIATTR_KPARAM_INFO
	.align		4
.L_26:
        /*0058*/ 	.byte	0x04, 0x17
        /*005a*/ 	.short	(.L_28 - .L_27)
.L_27:
        /*005c*/ 	.word	0x00000000
        /*0060*/ 	.short	0x0006
        /*0062*/ 	.short	0x0240
        /*0064*/ 	.byte	0x00, 0xf0, 0x01, 0x02


	//----- nvinfo : EIATTR_KPARAM_INFO
	.align		4
.L_28:
        /*0068*/ 	.byte	0x04, 0x17
        /*006a*/ 	.short	(.L_30 - .L_29)
.L_29:
        /*006c*/ 	.word	0x00000000
        /*0070*/ 	.short	0x0005
        /*0072*/ 	.short	0x01c0
        /*0074*/ 	.byte	0x00, 0xf0, 0x01, 0x02


	//----- nvinfo : EIATTR_KPARAM_INFO
	.align		4
.L_30:
        /*0078*/ 	.byte	0x04, 0x17
        /*007a*/ 	.short	(.L_32 - .L_31)
.L_31:
        /*007c*/ 	.word	0x00000000
        /*0080*/ 	.short	0x0004
        /*0082*/ 	.short	0x0140
        /*0084*/ 	.byte	0x00, 0xf0, 0x01, 0x02


	//----- nvinfo : EIATTR_KPARAM_INFO
	.align		4
.L_32:
        /*0088*/ 	.byte	0x04, 0x17
        /*008a*/ 	.short	(.L_34 - .L_33)
.L_33:
        /*008c*/ 	.word	0x00000000
        /*0090*/ 	.short	0x0003
        /*0092*/ 	.short	0x00c0
        /*0094*/ 	.byte	0x00, 0xf0, 0x01, 0x02


	//----- nvinfo : EIATTR_KPARAM_INFO
	.align		4
.L_34:
        /*0098*/ 	.byte	0x04, 0x17
        /*009a*/ 	.short	(.L_36 - .L_35)
.L_35:
        /*009c*/ 	.word	0x00000000
        /*00a0*/ 	.short	0x0002
        /*00a2*/ 	.short	0x0040
        /*00a4*/ 	.byte	0x00, 0xf0, 0x01, 0x02


	//----- nvinfo : EIATTR_KPARAM_INFO
	.align		4
.L_36:
        /*00a8*/ 	.byte	0x04, 0x17
        /*00aa*/ 	.short	(.L_38 - .L_37)
.L_37:
        /*00ac*/ 	.word	0x00000000
        /*00b0*/ 	.short	0x0001
        /*00b2*/ 	.short	0x000c
        /*00b4*/ 	.byte	0x00, 0xf0, 0x31, 0x00


	//----- nvinfo : EIATTR_KPARAM_INFO
	.align		4
.L_38:
        /*00b8*/ 	.byte	0x04, 0x17
        /*00ba*/ 	.short	(.L_40 - .L_39)
.L_39:
        /*00bc*/ 	.word	0x00000000
        /*00c0*/ 	.short	0x0000
        /*00c2*/ 	.short	0x0000
        /*00c4*/ 	.byte	0x00, 0xf0, 0x31, 0x00


	//----- nvinfo : EIATTR_AT_ENTRY_FRAGMENTS
	.align		4
.L_40:
        /*00c8*/ 	.byte	0x04, 0x4f
        /*00ca*/ 	.short	(.L_42 - .L_41)


	//   ....[0]....
.L_41:
        /*00cc*/ 	.word	0x00000004


	//----- nvinfo : EIATTR_RESERVED_SMEM_USED
	.align		4
.L_42:
        /*00d0*/ 	.byte	0x01, 0x41
	.zero		2


	//----- nvinfo : EIATTR_SPARSE_MMA_MASK
	.align		4
        /*00d4*/ 	.byte	0x03, 0x50
        /*00d6*/ 	.short	0x0000


	//----- nvinfo : EIATTR_TCGEN05_1CTA_USED
	.align		4
        /*00d8*/ 	.byte	0x01, 0x51
	.zero		2


	//----- nvinfo : EIATTR_MAXREG_COUNT
	.align		4
        /*00dc*/ 	.byte	0x03, 0x1b
        /*00de*/ 	.short	0x00ff


	//----- nvinfo : EIATTR_NUM_BARRIERS
	.align		4
        /*00e0*/ 	.byte	0x02, 0x4c
        /*00e2*/ 	.byte	0x03
	.zero		1


	//----- nvinfo : EIATTR_INT_WARP_WIDE_INSTR_OFFSETS
	.align		4
        /*00e4*/ 	.byte	0x04, 0x31
        /*00e6*/ 	.short	(.L_44 - .L_43)


	//   ....[0]....
.L_43:
        /*00e8*/ 	.word	0x00003970


	//   ....[1]....
        /*00ec*/ 	.word	0x000039a0


	//----- nvinfo : EIATTR_COOP_GROUP_MASK_REGIDS
	.align		4
.L_44:
        /*00f0*/ 	.byte	0x04, 0x29
        /*00f2*/ 	.short	(.L_46 - .L_45)


	//   ....[0]....
.L_45:
        /*00f4*/ 	.word	0xffffffff


	//   ....[1]....
        /*00f8*/ 	.word	0xffffffff


	//   ....[2]....
        /*00fc*/ 	.word	0xffffffff


	//   ....[3]....
        /*0100*/ 	.word	0xffffffff


	//----- nvinfo : EIATTR_COOP_GROUP_INSTR_OFFSETS
	.align		4
.L_46:
        /*0104*/ 	.byte	0x04, 0x28
        /*0106*/ 	.short	(.L_48 - .L_47)


	//   ....[0]....
.L_47:
        /*0108*/ 	.word	0x000017a0


	//   ....[1]....
        /*010c*/ 	.word	0x00001a60


	//   ....[2]....
        /*0110*/ 	.word	0x000037f0


	//   ....[3]....
        /*0114*/ 	.word	0x00003a50


	//----- nvinfo : EIATTR_VRC_CTA_INIT_COUNT
	.align		4
.L_48:
        /*0118*/ 	.byte	0x02, 0x4a
        /*011a*/ 	.byte	0x80
	.zero		1


	//----- nvinfo : EIATTR_MBARRIER_INSTR_OFFSETS
	.align		4
        /*011c*/ 	.byte	0x04, 0x39
        /*011e*/ 	.short	(.L_50 - .L_49)


	//   ....[0]....
.L_49:
        /*0120*/ 	.word	0x00000300
        /*0124*/ 	.word	0x000000ff
        /*0128*/ 	.word	0x00000000
        /*012c*/ 	.short	0x0100
        /*012e*/ 	.byte	0x05
	.zero		1


	//   ....[1]....
        /*0130*/ 	.word	0x00000310
        /*0134*/ 	.word	0x000000ff
        /*0138*/ 	.word	0x00000008
        /*013c*/ 	.short	0x0100
        /*013e*/ 	.byte	0x05
	.zero		1


	//   ....[2]....
        /*0140*/ 	.word	0x00000320
        /*0144*/ 	.word	0x000000ff
        /*0148*/ 	.word	0x00000010
        /*014c*/ 	.short	0x0100
        /*014e*/ 	.byte	0x05
	.zero		1


	//   ....[3]....
        /*0150*/ 	.word	0x00000330
        /*0154*/ 	.word	0x000000ff
        /*0158*/ 	.word	0x00000018
        /*015c*/ 	.short	0x0100
        /*015e*/ 	.byte	0x05
	.zero		1


	//   ....[4]....
        /*0160*/ 	.word	0x00000340
        /*0164*/ 	.word	0x000000ff
        /*0168*/ 	.word	0x00000020
        /*016c*/ 	.short	0x0100
        /*016e*/ 	.byte	0x05
	.zero		1


	//   ....[5]....
        /*0170*/ 	.word	0x00000350
        /*0174*/ 	.word	0x000000ff
        /*0178*/ 	.word	0x00000028
        /*017c*/ 	.short	0x0100
        /*017e*/ 	.byte	0x05
	.zero		1


	//   ....[6]....
        /*0180*/ 	.word	0x00000710
        /*0184*/ 	.word	0x000000ff
        /*0188*/ 	.word	0x00000010
        /*018c*/ 	.short	0x010a
        /*018e*/ 	.byte	0x06
	.zero		1


	//   ....[7]....
        /*0190*/ 	.word	0x00000920
        /*0194*/ 	.word	0x000000ff
        /*0198*/ 	.word	0x00000010
        /*019c*/ 	.short	0x010a
        /*019e*/ 	.byte	0x19
	.zero		1


	//   ....[8]....
        /*01a0*/ 	.word	0x00000a70
        /*01a4*/ 	.word	0x000000ff
        /*01a8*/ 	.word	0x00000010
        /*01ac*/ 	.short	0x010a
        /*01ae*/ 	.byte	0x1d
	.zero		1


	//   ....[9]....
        /*01b0*/ 	.word	0x00000d00
        /*01b4*/ 	.word	0x000000ff
        /*01b8*/ 	.word	0x00000010
        /*01bc*/ 	.short	0x010a
        /*01be*/ 	.byte	0x04
	.zero		1


	//   ....[10]....
        /*01c0*/ 	.word	0x00001240
        /*01c4*/ 	.word	0x000000ff
        /*01c8*/ 	.word	0x00000000
        /*01cc*/ 	.short	0x010a
        /*01ce*/ 	.byte	0x11
	.zero		1


	//   ....[11]....
        /*01d0*/ 	.word	0x00001250
        /*01d4*/ 	.word	0x000000ff
        /*01d8*/ 	.word	0x00000028
        /*01dc*/ 	.short	0x010a
        /*01de*/ 	.byte	0x0c
	.zero		1


	//   ....[12]....
        /*01e0*/ 	.word	0x000014c0
        /*01e4*/ 	.word	0x000000ff
        /*01e8*/ 	.word	0x00000000
        /*01ec*/ 	.short	0x010a
        /*01ee*/ 	.byte	0x11
	.zero		1


	//   ....[13]....
        /*01f0*/ 	.word	0x00001640
        /*01f4*/ 	.word	0x000000ff
        /*01f8*/ 	.word	0x00000000
        /*01fc*/ 	.short	0x010a
        /*01fe*/ 	.byte	0x11
	.zero		1


	//   ....[14]....
        /*0200*/ 	.word	0x00001740
        /*0204*/ 	.word	0x00000009
        /*0208*/ 	.word	0x00000028
        /*020c*/ 	.short	0x010a
        /*020e*/ 	.byte	0xff
	.zero		1


	//   ....[15]....
        /*0210*/ 	.word	0x00002020
        /*0214*/ 	.word	0x000000ff
        /*0218*/ 	.word	0x00000020
        /*021c*/ 	.short	0x010a
        /*021e*/ 	.byte	0x0b
	.zero		1


	//   ....[16]....
        /*0220*/ 	.word	0x000035c0
        /*0224*/ 	.word	0x000000ff
        /*0228*/ 	.word	0x00000028
        /*022c*/ 	.short	0x0101
        /*022e*/ 	.byte	0x07
	.zero		1


	//   ....[17]....
        /*0230*/ 	.word	0x00003ac0
        /*0234*/ 	.word	0x00000000
        /*0238*/ 	.word	0x00000010
        /*023c*/ 	.short	0x010a
        /*023e*/ 	.byte	0xff
	.zero		1


	//   ....[18]....
        /*0240*/ 	.word	0x00003b40
        /*0244*/ 	.word	0x00000000
        /*0248*/ 	.word	0x00000010
        /*024c*/ 	.short	0x010a
        /*024e*/ 	.byte	0xff
	.zero		1


	//   ....[19]....
        /*0250*/ 	.word	0x00003bc0
        /*0254*/ 	.word	0x00000000
        /*0258*/ 	.word	0x00000028
        /*025c*/ 	.short	0x010a
        /*025e*/ 	.byte	0xff
	.zero		1


	//   ....[20]....
        /*0260*/ 	.word	0x00003c40
        /*0264*/ 	.word	0x00000000
        /*0268*/ 	.word	0x00000000
        /*026c*/ 	.short	0x010a
        /*026e*/ 	.byte	0xff
	.zero		1


	//   ....[21]....
        /*0270*/ 	.word	0x00003ca0
        /*0274*/ 	.word	0x00000009
        /*0278*/ 	.word	0x00000028
        /*027c*/ 	.short	0x010a
        /*027e*/ 	.byte	0xff
	.zero		1


	//   ....[22]....
        /*0280*/ 	.word	0x00003d10
        /*0284*/ 	.word	0x00000002
        /*0288*/ 	.word	0x00000020
        /*028c*/ 	.short	0x010a
        /*028e*/ 	.byte	0xff
	.zero		1


	//----- nvinfo : EIATTR_NUM_MBARRIERS
	.align		4
.L_50:
        /*0290*/ 	.byte	0x03, 0x38
        /*0292*/ 	.short	0x0006


	//----- nvinfo : EIATTR_EXIT_INSTR_OFFSETS
	.align		4
        /*0294*/ 	.byte	0x04, 0x1c
        /*0296*/ 	.short	(.L_52 - .L_51)


	//   ....[0]....
.L_51:
        /*0298*/ 	.word	0x00001770


	//   ....[1]....
        /*029c*/ 	.word	0x00003a80


	//----- nvinfo : EIATTR_REQNTID
	.align		4
.L_52:
        /*02a0*/ 	.byte	0x04, 0x10
        /*02a2*/ 	.short	(.L_54 - .L_53)
.L_53:
        /*02a4*/ 	.word	0x000000c0
        /*02a8*/ 	.word	0x00000001
        /*02ac*/ 	.word	0x00000001


	//----- nvinfo : EIATTR_CRS_STACK_SIZE
	.align		4
.L_54:
        /*02b0*/ 	.byte	0x04, 0x1e
        /*02b2*/ 	.short	(.L_56 - .L_55)
.L_55:
        /*02b4*/ 	.word	0x00000000


	//----- nvinfo : EIATTR_CBANK_PARAM_SIZE
	.align		4
.L_56:
        /*02b8*/ 	.byte	0x03, 0x19
        /*02ba*/ 	.short	0x0368


	//----- nvinfo : EIATTR_PARAM_CBANK
	.align		4
        /*02bc*/ 	.byte	0x04, 0x0a
        /*02be*/ 	.short	(.L_58 - .L_57)
	.align		4
.L_57:
        /*02c0*/ 	.word	index@(.nv.constant0.kernel_cutlass_kernel_cudnngemm_swigludense_blockscaled_gemm_persistent_swiglu_interleaved_quantSm100BlockScaledPersistentDenseGemmKernel_object_at__TiledMMA_ThrLayoutVMNK11110000_Permuta_0)
        /*02c4*/ 	.short	0x0380
        /*02c6*/ 	.short	0x0368


	//----- nvinfo : EIATTR_SW_WAR
	.align		4
.L_58:
        /*02c8*/ 	.byte	0x04, 0x36
        /*02ca*/ 	.short	(.L_60 - .L_59)
.L_59:
        /*02cc*/ 	.word	0x00000008
.L_60:


//--------------------- .nv.compat                --------------------------
	.section	.nv.compat,"",@"SHT_CUDA_COMPAT_INFO"
	.align	4
        /*0000*/ 	.byte	0x02, 0x02, 0x02, 0x00, 0x02, 0x05, 0x05, 0x00, 0x02, 0x03, 0x01, 0x00, 0x02, 0x06, 0x01, 0x00


//--------------------- .nv.callgraph             --------------------------
	.section	.nv.callgraph,"",@"SHT_CUDA_CALLGRAPH"
	.align	4
	.sectionentsize	8
	.align		4
        /*0000*/ 	.word	0x00000000
	.align		4
        /*0004*/ 	.word	0xffffffff
	.align		4
        /*0008*/ 	.word	0x00000000
	.align		4
        /*000c*/ 	.word	0xfffffffe
	.align		4
        /*0010*/ 	.word	0x00000000
	.align		4
        /*0014*/ 	.word	0xfffffffd
	.align		4
        /*0018*/ 	.word	0x00000000
	.align		4
        /*001c*/ 	.word	0xfffffffc


//--------------------- .text.kernel_cutlass_kernel_cudnngemm_swigludense_blockscaled_gemm_persistent_swiglu_interleaved_quantSm100BlockScaledPersistentDenseGemmKernel_object_at__TiledMMA_ThrLayoutVMNK11110000_Permuta_0 --------------------------
	.section	.text.kernel_cutlass_kernel_cudnngemm_swigludense_blockscaled_gemm_persistent_swiglu_interleaved_quantSm100BlockScaledPersistentDenseGemmKernel_object_at__TiledMMA_ThrLayoutVMNK11110000_Permuta_0,"ax",@progbits
	.align	128
        .global         kernel_cutlass_kernel_cudnngemm_swigludense_blockscaled_gemm_persistent_swiglu_interleaved_quantSm100BlockScaledPersistentDenseGemmKernel_object_at__TiledMMA_ThrLayoutVMNK11110000_Permuta_0
        .type           kernel_cutlass_kernel_cudnngemm_swigludense_blockscaled_gemm_persistent_swiglu_interleaved_quantSm100BlockScaledPersistentDenseGemmKernel_object_at__TiledMMA_ThrLayoutVMNK11110000_Permuta_0,@function
        .size           kernel_cutlass_kernel_cudnngemm_swigludense_blockscaled_gemm_persistent_swiglu_interleaved_quantSm100BlockScaledPersistentDenseGemmKernel_object_at__TiledMMA_ThrLayoutVMNK11110000_Permuta_0,(.L_x_45 - kernel_cutlass_kernel_cudnngemm_swigludense_blockscaled_gemm_persistent_swiglu_interleaved_quantSm100BlockScaledPersistentDenseGemmKernel_object_at__TiledMMA_ThrLayoutVMNK11110000_Permuta_0)
        .other          kernel_cutlass_kernel_cudnngemm_swigludense_blockscaled_gemm_persistent_swiglu_interleaved_quantSm100BlockScaledPersistentDenseGemmKernel_object_at__TiledMMA_ThrLayoutVMNK11110000_Permuta_0,@"STO_CUDA_ENTRY STV_DEFAULT"
kernel_cutlass_kernel_cudnngemm_swigludense_blockscaled_gemm_persistent_swiglu_interleaved_quantSm100BlockScaledPersistentDenseGemmKernel_object_at__TiledMMA_ThrLayoutVMNK11110000_Permuta_0:
.text.kernel_cutlass_kernel_cudnngemm_swigludense_blockscaled_gemm_persistent_swiglu_interleaved_quantSm100BlockScaledPersistentDenseGemmKernel_object_at__TiledMMA_ThrLayoutVMNK11110000_Permuta_0:
[----:B------:R-:W1:Y:S01]  /*0000*/  LDC R1, c[0x0][0x37c] ;  /* 0x0000df00ff017b82 */ /* 0x000e620000000800 */
[----:B------:R-:W2:Y:S01]  /*0010*/  S2R R3, SR_TID.X ;  /* 0x0000000000037919 */ /* 0x000ea20000002100 */
[----:B------:R-:W3:Y:S01]  /*0020*/  LDCU.U8 UR5, c[0x0][0x382] ;  /* 0x00007040ff0577ac */ /* 0x000ee20008000000 */
[----:B------:R-:W4:Y:S01]  /*0030*/  LDCU.U8 UR4, c[0x0][0x381] ;  /* 0x00007020ff0477ac */ /* 0x000f220008000000 */
[----:B---3--:R-:W-:Y:S02]  /*0040*/  ULOP3.LUT UR5, UR5, 0x1, URZ, 0xc0, !UPT ;  /* 0x0000000105057892 */ /* 0x008fe4000f8ec0ff */
[----:B----4-:R-:W-:Y:S02]  /*0050*/  ULOP3.LUT UR4, UR4, 0x1, URZ, 0xc0, !UPT ;  /* 0x0000000104047892 */ /* 0x010fe4000f8ec0ff */
[----:B------:R-:W-:Y:S02]  /*0060*/  UISETP.NE.U32.AND UP6, UPT, UR5, 0x1, UPT ;  /* 0x000000010500788c */ /* 0x000fe4000bfc5070 */
[----:B------:R-:W-:Y:S01]  /*0070*/  UISETP.NE.U32.AND UP5, UPT, UR4, 0x1, UPT ;  /* 0x000000010400788c */ /* 0x000fe2000bfa5070 */
[----:B--2---:R-:W-:-:S04]  /*0080*/  SHF.R.U32.HI R5, RZ, 0x5, R3 ;  /* 0x00000005ff057819 */ /* 0x004fc80000011603 */
[----:B------:R-:W-:-:S13]  /*0090*/  ISETP.NE.AND P1, PT, R5, 0x5, PT ;  /* 0x000000050500780c */ /* 0x000fda0003f25270 */
[----:B-1----:R-:W-:Y:S05]  /*00a0*/  @P1 BRA `(.L_x_0) ;  /* 0x0000000000541947 */ /* 0x002fea0003800000 */
[----:B------:R-:W1:Y:S02]  /*00b0*/  LDCU.64 UR4, c[0x0][0x348] ;  /* 0x00006900ff0477ac */ /* 0x000e640008000a00 */
[----:B-1----:R-:W-:Y:S02]  /*00c0*/  UIADD3 UR14, UP0, UPT, UR4, 0x40, URZ ;  /* 0x00000040040e7890 */ /* 0x002fe4000ff1e0ff */
[----:B------:R-:W-:Y:S02]  /*00d0*/  UIADD3 UR12, UP4, UPT, UR4, 0xc0, URZ ;  /* 0x000000c0040c7890 */ /* 0x000fe4000ff9e0ff */
[----:B------:R-:W-:Y:S02]  /*00e0*/  UIADD3 UR10, UP3, UPT, UR4, 0x140, URZ ;  /* 0x00000140040a7890 */ /* 0x000fe4000ff7e0ff */
[----:B------:R-:W-:Y:S02]  /*00f0*/  UIADD3 UR8, UP2, UPT, UR4, 0x1c0, URZ ;  /* 0x000001c004087890 */ /* 0x000fe4000ff5e0ff */
[----:B------:R-:W-:-:S02]  /*0100*/  UIADD3 UR6, UP1, UPT, UR4, 0x240, URZ ;  /* 0x0000024004067890 */ /* 0x000fc4000ff3e0ff */
[----:B------:R-:W-:Y:S02]  /*0110*/  UIADD3.X UR15, UPT, UPT, URZ, UR5, URZ, UP0, !UPT ;  /* 0x00000005ff0f7290 */ /* 0x000fe400087fe4ff */
[----:B------:R-:W-:Y:S02]  /*0120*/  UIADD3 UR4, UP0, UPT, UR4, 0x2c0, URZ ;  /* 0x000002c004047890 */ /* 0x000fe4000ff1e0ff */
[----:B------:R-:W-:Y:S02]  /*0130*/  UIADD3.X UR13, UPT, UPT, URZ, UR5, URZ, UP4, !UPT ;  /* 0x00000005ff0d7290 */ /* 0x000fe4000a7fe4ff */
[----:B------:R-:W-:Y:S02]  /*0140*/  UIADD3.X UR11, UPT, UPT, URZ, UR5, URZ, UP3, !UPT ;  /* 0x00000005ff0b7290 */ /* 0x000fe40009ffe4ff */
[----:B------:R-:W-:Y:S01]  /*0150*/  UIADD3.X UR9, UPT, UPT, URZ, UR5, URZ, UP2, !UPT ;  /* 0x00000005ff097290 */ /* 0x000fe200097fe4ff */
[----:B------:R1:W-:Y:S01]  /*0160*/  UTMACCTL.PF [UR14] ;  /* 0x000000000e0079b9 */ /* 0x0003e20008040000 */
[----:B------:R-:W-:-:S03]  /*0170*/  UIADD3.X UR7, UPT, UPT, URZ, UR5, URZ, UP1, !UPT ;  /* 0x00000005ff077290 */ /* 0x000fc60008ffe4ff */
[----:B------:R1:W-:Y:S01]  /*0180*/  UTMACCTL.PF [UR12] ;  /* 0x000000000c0079b9 */ /* 0x0003e20008040000 */
[----:B------:R-:W-:Y:S01]  /*0190*/  UIADD3.X UR5, UPT, UPT, URZ, UR5, URZ, UP0, !UPT ;  /* 0x00000005ff057290 */ /* 0x000fe200087fe4ff */
[----:B------:R1:W-:Y:S02]  /*01a0*/  UTMACCTL.PF [UR10] ;  /* 0x000000000a0079b9 */ /* 0x0003e40008040000 */
[----:B------:R1:W-:Y:S02]  /*01b0*/  UTMACCTL.PF [UR8] ;  /* 0x00000000080079b9 */ /* 0x0003e40008040000 */
[----:B------:R1:W-:Y:S04]  /*01c0*/  UTMACCTL.PF [UR6] ;  /* 0x00000000060079b9 */ /* 0x0003e80008040000 */
[----:B------:R1:W-:Y:S01]  /*01d0*/  UTMACCTL.PF [UR4] ;  /* 0x00000000040079b9 */ /* 0x0003e20008040000 */
[----:B------:R-:W-:Y:S01]  /*01e0*/  UPLOP3.LUT UP4, UPT, UPT, UPT, UPT, 0x40, 0x4 ;  /* 0x000000000004789c */ /* 0x000fe20003f8e870 */
[----:B-1----:R-:W-:Y:S10]  /*01f0*/  BRA `(.L_x_1) ;  /* 0x00000000005c7947 */ /* 0x002ff40003800000 */
.L_x_0:
[----:B------:R-:W-:Y:S01]  /*0200*/  ISETP.NE.AND P0, PT, R5, RZ, PT ;  /* 0x000000ff0500720c */ /* 0x000fe20003f05270 */
[----:B------:R-:W-:-:S12]  /*0210*/  UPLOP3.LUT UP4, UPT, UPT, UPT, UPT, 0x40, 0x4 ;  /* 0x000000000004789c */ /* 0x000fd80003f8e870 */
[----:B------:R-:W-:Y:S05]  /*0220*/  @P0 BRA `(.L_x_1) ;  /* 0x0000000000500947 */ /* 0x000fea0003800000 */
[----:B------:R-:W1:Y:S01]  /*0230*/  S2UR UR5, SR_CgaCtaId ;  /* 0x00000000000579c3 */ /* 0x000e620000008800 */
[----:B------:R-:W-:Y:S01]  /*0240*/  UMOV UR4, 0x400 ;  /* 0x0000040000047882 */ /* 0x000fe20000000000 */
[----:B------:R-:W-:Y:S01]  /*0250*/  UMOV UR6, 0x1 ;  /* 0x0000000100067882 */ /* 0x000fe20000000000 */
[----:B------:R-:W-:Y:S02]  /*0260*/  UPLOP3.LUT UP4, UPT, UPT, UPT, UPT, 0x80, 0x8 ;  /* 0x000000000008789c */ /* 0x000fe40003f8f070 */
[----:B------:R-:W-:-:S04]  /*0270*/  UIADD3 UR6, UPT, UPT, -UR6, 0x100000, URZ ;  /* 0x0010000006067890 */ /* 0x000fc8000fffe1ff */
[----:B------:R-:W-:Y:S02]  /*0280*/  USHF.L.U32 UR7, UR6, 0xb, URZ ;  /* 0x0000000b06077899 */ /* 0x000fe400080006ff */
[----:B------:R-:W-:Y:S02]  /*0290*/  USHF.L.U32 UR6, UR6, 0x1, URZ ;  /* 0x0000000106067899 */ /* 0x000fe400080006ff */
[----:B-1----:R-:W-:-:S03]  /*02a0*/  ULEA UR5, UR5, UR4, 0x18 ;  /* 0x0000000405057291 */ /* 0x002fc6000f8ec0ff */
[----:B------:R-:W-:Y:S02]  /*02b0*/  UMOV UR4, 0x4 ;  /* 0x0000000400047882 */ /* 0x000fe40000000000 */
[----:B------:R-:W-:-:S04]  /*02c0*/  UIADD3 UR8, UPT, UPT, -UR4, 0x100000, URZ ;  /* 0x0010000004087890 */ /* 0x000fc8000fffe1ff */
[----:B------:R-:W-:Y:S02]  /*02d0*/  USHF.L.U32 UR9, UR8, 0xb, URZ ;  /* 0x0000000b08097899 */ /* 0x000fe400080006ff */
[----:B------:R-:W-:Y:S01]  /*02e0*/  USHF.L.U32 UR8, UR8, 0x1, URZ ;  /* 0x0000000108087899 */ /* 0x000fe200080006ff */
[----:B------:R-:W1:Y:S02]  /*02f0*/  FENCE.VIEW.ASYNC.S ;  /* 0x00000000000073c6 */ /* 0x000e640000000000 */
[----:B-1----:R1:W2:Y:S01]  /*0300*/  SYNCS.EXCH.64 URZ, [UR5], UR6 ;  /* 0x0000000605ff75b2 */ /* 0x0022a20008000100 */
[----:B------:R1:W3:Y:S01]  /*0310*/  SYNCS.EXCH.64 URZ, [UR5+0x8], UR6 ;  /* 0x0000080605ff75b2 */ /* 0x0002e20008000100 */
[----:B------:R1:W4:Y:S01]  /*0320*/  SYNCS.EXCH.64 URZ, [UR5+0x10], UR6 ;  /* 0x0000100605ff75b2 */ /* 0x0003220008000100 */
[----:B------:R1:W5:Y:S01]  /*0330*/  SYNCS.EXCH.64 URZ, [UR5+0x18], UR6 ;  /* 0x0000180605ff75b2 */ /* 0x0003620008000100 */
[----:B------:R1:W1:Y:S05]  /*0340*/  SYNCS.EXCH.64 URZ, [UR5+0x20], UR6 ;  /* 0x0000200605ff75b2 */ /* 0x00026a0008000100 */
[----:B------:R1:W1:Y:S01]  /*0350*/  SYNCS.EXCH.64 URZ, [UR5+0x28], UR8 ;  /* 0x0000280805ff75b2 */ /* 0x0002620008000100 */
[----:B------:R-:W-:Y:S01]  /*0360*/  NOP ;  /* 0x0000000000007918 */ /* 0x000fe20000000000 */
.L_x_1:
[----:B------:R-:W-:Y:S01]  /*0370*/  NOP ;  /* 0x0000000000007918 */ /* 0x000fe20000000000 */
[----:B------:R-:W5:Y:S01]  /*0380*/  LDCU.U8 UR23, c[0x0][0x6c8] ;  /* 0x0000d900ff1777ac */ /* 0x000f620008000000 */
[----:B------:R-:W4:Y:S01]  /*0390*/  LDCU.U8 UR22, c[0x0][0x6c9] ;  /* 0x0000d920ff1677ac */ /* 0x000f220008000000 */
[----:B------:R-:W3:Y:S01]  /*03a0*/  LDCU.U8 UR21, c[0x0][0x6d4] ;  /* 0x0000da80ff1577ac */ /* 0x000ee20008000000 */
[----:B------:R-:W2:Y:S01]  /*03b0*/  LDCU.U8 UR15, c[0x0][0x6d5] ;  /* 0x0000daa0ff0f77ac */ /* 0x000ea20008000000 */
[----:B------:R-:W1:Y:S01]  /*03c0*/  LDCU.U8 UR14, c[0x0][0x6e0] ;  /* 0x0000dc00ff0e77ac */ /* 0x000e620008000000 */
[----:B------:R-:W1:Y:S02]  /*03d0*/  LDCU.U8 UR13, c[0x0][0x6e1] ;  /* 0x0000dc20ff0d77ac */ /* 0x000e640008000000 */
[----:B-12345:R-:W-:Y:S06]  /*03e0*/  BAR.SYNC.DEFER_BLOCKING 0x0 ;  /* 0x0000000000007b1d */ /* 0x03efec0000010000 */
[----:B------:R-:W-:Y:S05]  /*03f0*/  @P1 BRA `(.L_x_2) ;  /* 0x0000000800541947 */ /* 0x000fea0003800000 */
[----:B------:R-:W1:Y:S01]  /*0400*/  S2UR UR35, SR_CTAID.Z ;  /* 0x00000000002379c3 */ /* 0x000e620000002700 */
[----:B------:R-:W-:Y:S01]  /*0410*/  UMOV UR32, 0x1 ;  /* 0x0000000100207882 */ /* 0x000fe20000000000 */
[----:B------:R-:W-:Y:S01]  /*0420*/  UMOV UR34, 0x1 ;  /* 0x0000000100227882 */ /* 0x000fe20000000000 */
[----:B-1----:R-:W-:-:S09]  /*0430*/  UISETP.GT.U32.AND UP0, UPT, UR35, 0x1ff, UPT ;  /* 0x000001ff2300788c */ /* 0x002fd2000bf04070 */
[----:B------:R-:W-:Y:S05]  /*0440*/  BRA.U UP0, `(.L_x_3) ;  /* 0x0000000900047547 */ /* 0x000fea000b800000 */
[----:B------:R-:W1:Y:S01]  /*0450*/  LDCU.64 UR4, c[0x0][0x6c0] ;  /* 0x0000d800ff0477ac */ /* 0x000e620008000a00 */
[----:B------:R-:W2:Y:S01]  /*0460*/  S2UR UR30, SR_CgaCtaId ;  /* 0x00000000001e79c3 */ /* 0x000ea20000008800 */
[----:B------:R-:W3:Y:S01]  /*0470*/  LDCU UR8, c[0x0][0x374] ;  /* 0x00006e80ff0877ac */ /* 0x000ee20008000800 */
[----:B------:R-:W4:Y:S01]  /*0480*/  LDCU.64 UR44, c[0x0][0x348] ;  /* 0x00006900ff2c77ac */ /* 0x000f220008000a00 */
[----:B------:R-:W-:Y:S01]  /*0490*/  UMOV UR32, URZ ;  /* 0x000000ff00207c82 */ /* 0x000fe20008000000 */
[----:B------:R-:W-:Y:S01]  /*04a0*/  UMOV UR34, 0x1 ;  /* 0x0000000100227882 */ /* 0x000fe20000000000 */
[----:B-1----:R-:W-:-:S04]  /*04b0*/  UIMAD.WIDE.U32 UR6, UR35, UR5, URZ ;  /* 0x00000005230672a5 */ /* 0x002fc8000f8e00ff */
[----:B------:R-:W-:-:S04]  /*04c0*/  UIADD3 UR5, UPT, UPT, UR35, -UR7, URZ ;  /* 0x8000000723057290 */ /* 0x000fc8000fffe0ff */
[----:B------:R-:W-:-:S03]  /*04d0*/  USHF.R.U32.HI UR5, URZ, UR23, UR5 ;  /* 0x00000017ff057299 */ /* 0x000fc60008011605 */
[----:B------:R-:W1:Y:S01]  /*04e0*/  LDCU UR6, c[0x0][0x6d0] ;  /* 0x0000da00ff0677ac */ /* 0x000e620008000800 */
[----:B------:R-:W-:-:S04]  /*04f0*/  UIADD3 UR5, UPT, UPT, UR7, UR5, URZ ;  /* 0x0000000507057290 */ /* 0x000fc8000fffe0ff */
[----:B------:R-:W-:-:S04]  /*0500*/  USHF.R.U32.HI UR20, URZ, UR22, UR5 ;  /* 0x00000016ff147299 */ /* 0x000fc80008011605 */
[----:B------:R-:W-:-:S04]  /*0510*/  UIADD3 UR20, UPT, UPT, -UR20, URZ, URZ ;  /* 0x000000ff14147290 */ /* 0x000fc8000fffe1ff */
[----:B------:R-:W-:Y:S01]  /*0520*/  UIMAD UR20, UR20, UR4, UR35 ;  /* 0x00000004141472a4 */ /* 0x000fe2000f8e0223 */
[----:B------:R-:W5:Y:S03]  /*0530*/  LDCU.64 UR4, c[0x0][0x6d8] ;  /* 0x0000db00ff0477ac */ /* 0x000f660008000a00 */
[----:B-1----:R-:W-:-:S04]  /*0540*/  UIMAD.WIDE.U32 UR6, UR20, UR6, URZ ;  /* 0x00000006140672a5 */ /* 0x002fc8000f8e00ff */
[----:B------:R-:W-:-:S04]  /*0550*/  UIADD3 UR6, UPT, UPT, UR20, -UR7, URZ ;  /* 0x8000000714067290 */ /* 0x000fc8000fffe0ff */
[----:B------:R-:W-:-:S04]  /*0560*/  USHF.R.U32.HI UR6, URZ, UR21, UR6 ;  /* 0x00000015ff067299 */ /* 0x000fc80008011606 */
[----:B------:R-:W-:Y:S01]  /*0570*/  UIADD3 UR6, UPT, UPT, UR7, UR6, URZ ;  /* 0x0000000607067290 */ /* 0x000fe2000fffe0ff */
[----:B------:R-:W3:Y:S03]  /*0580*/  LDCU UR7, c[0x0][0x370] ;  /* 0x00006e00ff0777ac */ /* 0x000ee60008000800 */
[----:B------:R-:W-:Y:S01]  /*0590*/  USHF.R.U32.HI UR6, URZ, UR15, UR6 ;  /* 0x0000000fff067299 */ /* 0x000fe20008011606 */
[----:B------:R-:W1:Y:S03]  /*05a0*/  LDCU UR33, c[0x0][0x378] ;  /* 0x00006f00ff2177ac */ /* 0x000e660008000800 */
[----:B-----5:R-:W-:-:S07]  /*05b0*/  UIMAD.WIDE.U32 UR10, UR6, UR5, URZ ;  /* 0x00000005060a72a5 */ /* 0x020fce000f8e00ff */
[----:B------:R-:W-:Y:S01]  /*05c0*/  UMOV UR5, UR11 ;  /* 0x0000000b00057c82 */ /* 0x000fe20008000000 */
[----:B---3--:R-:W-:Y:S02]  /*05d0*/  UIMAD UR7, UR8, UR7, URZ ;  /* 0x00000007080772a4 */ /* 0x008fe4000f8e02ff */
[----:B------:R-:W-:-:S04]  /*05e0*/  UIADD3 UR9, UPT, UPT, UR6, -UR5, URZ ;  /* 0x8000000506097290 */ /* 0x000fc8000fffe0ff */
[----:B------:R-:W-:Y:S02]  /*05f0*/  USHF.R.U32.HI UR9, URZ, UR14, UR9 ;  /* 0x0000000eff097299 */ /* 0x000fe40008011609 */
[----:B-1----:R-:W-:Y:S02]  /*0600*/  UIMAD UR33, UR7, UR33, URZ ;  /* 0x00000021072172a4 */ /* 0x002fe4000f8e02ff */
[----:B------:R-:W-:Y:S01]  /*0610*/  UIADD3 UR9, UPT, UPT, UR5, UR9, URZ ;  /* 0x0000000905097290 */ /* 0x000fe2000fffe0ff */
[----:B------:R-:W1:Y:S03]  /*0620*/  LDCU UR5, c[0x0][0x6cc] ;  /* 0x0000d980ff0577ac */ /* 0x000e660008000800 */
[----:B------:R-:W-:-:S04]  /*0630*/  USHF.R.U32.HI UR9, URZ, UR13, UR9 ;  /* 0x0000000dff097299 */ /* 0x000fc80008011609 */
[----:B------:R-:W-:-:S04]  /*0640*/  UIADD3 UR9, UPT, UPT, -UR9, URZ, URZ ;  /* 0x000000ff09097290 */ /* 0x000fc8000fffe1ff */
[----:B------:R-:W-:Y:S02]  /*0650*/  UIMAD UR4, UR9, UR4, UR6 ;  /* 0x00000004090472a4 */ /* 0x000fe4000f8e0206 */
[----:B------:R-:W-:Y:S01]  /*0660*/  UIADD3 UR6, UPT, UPT, -UR6, URZ, URZ ;  /* 0x000000ff06067290 */ /* 0x000fe2000fffe1ff */
[----:B------:R-:W-:Y:S02]  /*0670*/  UMOV UR9, 0x400 ;  /* 0x0000040000097882 */ /* 0x000fe40000000000 */
[----:B--2---:R-:W-:Y:S02]  /*0680*/  ULEA UR30, UR30, UR9, 0x18 ;  /* 0x000000091e1e7291 */ /* 0x004fe4000f8ec0ff */
[----:B-1--4-:R-:W-:-:S12]  /*0690*/  UIMAD UR20, UR6, UR5, UR20 ;  /* 0x00000005061472a4 */ /* 0x012fd8000f8e0214 */
.L_x_7:
[----:B------:R-:W-:Y:S01]  /*06a0*/  USHF.L.U32 UR5, UR34, 0x1f, URZ ;  /* 0x0000001f22057899 */ /* 0x000fe200080006ff */
[----:B------:R-:W-:Y:S01]  /*06b0*/  HFMA2 R2, -RZ, RZ, 0, -16 ;  /* 0x0000cc00ff027431 */ /* 0x000fe200000001ff */
[----:B------:R-:W-:Y:S02]  /*06c0*/  ULEA UR6, UR32, UR30, 0x3 ;  /* 0x0000001e20067291 */ /* 0x000fe4000f8e18ff */
[----:B------:R-:W-:Y:S02]  /*06d0*/  UIADD3 UR42, UP3, UPT, UR44, 0x40, URZ ;  /* 0x000000402c2a7890 */ /* 0x000fe4000ff7e0ff */
[----:B------:R-:W-:Y:S01]  /*06e0*/  MOV R0, UR5 ;  /* 0x0000000500007c02 */ /* 0x000fe20008000f00 */
[----:B------:R-:W-:Y:S02]  /*06f0*/  UIADD3 UR40, UP2, UPT, UR44, 0xc0, URZ ;  /* 0x000000c02c287890 */ /* 0x000fe4000ff5e0ff */
[----:B------:R-:W-:Y:S02]  /*0700*/  UIADD3 UR38, UP1, UPT, UR44, 0x140, URZ ;  /* 0x000001402c267890 */ /* 0x000fe4000ff3e0ff */
[----:B----4-:R1:W2:Y:S01]  /*0710*/  SYNCS.PHASECHK.TRANS64.TRYWAIT P2, [UR6+0x10], R0 ;  /* 0x00001000ff0075a7 */ /* 0x0102a20008041106 */
[----:B------:R-:W-:-:S02]  /*0720*/  UIADD3 UR36, UP0, UPT, UR44, 0x1c0, URZ ;  /* 0x000001c02c247890 */ /* 0x000fc4000ff1e0ff */
[----:B------:R-:W-:Y:S02]  /*0730*/  USHF.L.U32 UR27, UR20, 0x7, URZ ;  /* 0x00000007141b7899 */ /* 0x000fe400080006ff */
[----:B------:R-:W-:Y:S02]  /*0740*/  USHF.L.U32 UR7, UR4, 0x8, URZ ;  /* 0x0000000804077899 */ /* 0x000fe400080006ff */
[----:B------:R-:W-:Y:S02]  /*0750*/  UIADD3 UR12, UPT, UPT, UR4, UR4, URZ ;  /* 0x00000004040c7290 */ /* 0x000fe4000fffe0ff */
[----:B------:R-:W-:Y:S02]  /*0760*/  UIADD3.X UR43, UPT, UPT, URZ, UR45, URZ, UP3, !UPT ;  /* 0x0000002dff2b7290 */ /* 0x000fe40009ffe4ff */
[----:B------:R-:W-:Y:S02]  /*0770*/  UIADD3.X UR41, UPT, UPT, URZ, UR45, URZ, UP2, !UPT ;  /* 0x0000002dff297290 */ /* 0x000fe400097fe4ff */
[----:B------:R-:W-:-:S02]  /*0780*/  UIADD3.X UR39, UPT, UPT, URZ, UR45, URZ, UP1, !UPT ;  /* 0x0000002dff277290 */ /* 0x000fc40008ffe4ff */
[----:B------:R-:W-:Y:S01]  /*0790*/  UIADD3.X UR37, UPT, UPT, URZ, UR45, URZ, UP0, !UPT ;  /* 0x0000002dff257290 */ /* 0x000fe200087fe4ff */
[----:B------:R-:W-:Y:S01]  /*07a0*/  UMOV UR31, URZ ;  /* 0x000000ff001f7c82 */ /* 0x000fe20008000000 */
[----:B------:R-:W-:Y:S01]  /*07b0*/  UMOV UR18, URZ ;  /* 0x000000ff00127c82 */ /* 0x000fe20008000000 */
[----:B------:R-:W-:-:S09]  /*07c0*/  UMOV UR10, URZ ;  /* 0x000000ff000a7c82 */ /* 0x000fd20008000000 */
.L_x_6:
[----:B---3--:R-:W-:Y:S02]  /*07d0*/  ULEA UR25, UR32, UR30, 0x3 ;  /* 0x0000001e20197291 */ /* 0x008fe4000f8e18ff */
[----:B------:R-:W-:Y:S02]  /*07e0*/  USHF.L.U32 UR26, UR31, 0x8, URZ ;  /* 0x000000081f1a7899 */ /* 0x000fe400080006ff */
[----:B------:R-:W-:Y:S02]  /*07f0*/  USHF.L.U32 UR28, UR32, 0xf, URZ ;  /* 0x0000000f201c7899 */ /* 0x000fe400080006ff */
[----:B------:R-:W-:Y:S02]  /*0800*/  USHF.L.U32 UR11, UR32, 0x10, URZ ;  /* 0x00000010200b7899 */ /* 0x000fe400080006ff */
[----:B------:R-:W-:Y:S02]  /*0810*/  ULEA UR16, UR32, UR30, 0xa ;  /* 0x0000001e20107291 */ /* 0x000fe4000f8e50ff */
[----:B------:R-:W-:-:S02]  /*0820*/  ULEA UR8, UR32, UR30, 0xb ;  /* 0x0000001e20087291 */ /* 0x000fc4000f8e58ff */
[----:B------:R-:W-:Y:S02]  /*0830*/  UIADD3 UR24, UPT, UPT, UR32, 0x1, URZ ;  /* 0x0000000120187890 */ /* 0x000fe4000fffe0ff */
[----:B------:R-:W-:Y:S02]  /*0840*/  UISETP.GT.U32.AND UP0, UPT, UR31, 0xe, UPT ;  /* 0x0000000e1f00788c */ /* 0x000fe4000bf04070 */
[----:B------:R-:W-:Y:S02]  /*0850*/  UIADD3 UR19, UPT, UPT, UR31, UR31, URZ ;  /* 0x0000001f1f137290 */ /* 0x000fe4000fffe0ff */
[----:B------:R-:W-:Y:S02]  /*0860*/  ULEA.HI.SX32 UR28, UR28, UR30, 0x1f ;  /* 0x0000001e1c1c7291 */ /* 0x000fe4000f8ffaff */
[----:B------:R-:W-:Y:S02]  /*0870*/  ULEA.HI.SX32 UR11, UR11, UR30, 0x1f ;  /* 0x0000001e0b0b7291 */ /* 0x000fe4000f8ffaff */
[----:B------:R-:W-:-:S02]  /*0880*/  UIADD3 UR16, UPT, UPT, UR16, 0x30400, URZ ;  /* 0x0003040010107890 */ /* 0x000fc4000fffe0ff */
[----:B------:R-:W-:Y:S02]  /*0890*/  UIADD3 UR8, UPT, UPT, UR8, 0x30c00, URZ ;  /* 0x00030c0008087890 */ /* 0x000fe4000fffe0ff */
[----:B------:R-:W-:Y:S01]  /*08a0*/  UISETP.NE.AND UP1, UPT, UR24, 0x2, UPT ;  /* 0x000000021800788c */ /* 0x000fe2000bf25270 */
[----:B------:R-:W-:Y:S01]  /*08b0*/  UMOV UR5, UR25 ;  /* 0x0000001900057c82 */ /* 0x000fe20008000000 */
[----:B------:R-:W-:Y:S01]  /*08c0*/  UMOV UR6, UR26 ;  /* 0x0000001a00067c82 */ /* 0x000fe20008000000 */
[----:B------:R-:W-:Y:S01]  /*08d0*/  UMOV UR17, UR25 ;  /* 0x0000001900117c82 */ /* 0x000fe20008000000 */
[----:B------:R-:W-:Y:S01]  /*08e0*/  UMOV UR9, UR25 ;  /* 0x0000001900097c82 */ /* 0x000fe20008000000 */
[----:B--2-4-:R-:W-:Y:S06]  /*08f0*/  @P2 BRA `(.L_x_4) ;  /* 0x0000000000102947 */ /* 0x014fec0003800000 */
[----:B------:R-:W-:-:S06]  /*0900*/  USHF.L.U32 UR4, UR34, 0x1f, URZ ;  /* 0x0000001f22047899 */ /* 0x000fcc00080006ff */
[----:B-1----:R-:W-:-:S04]  /*0910*/  MOV R0, UR4 ;  /* 0x0000000400007c02 */ /* 0x002fc80008000f00 */
[----:B------:R-:W1:Y:S02]  /*0920*/  SYNCS.PHASECHK.TRANS64.TRYWAIT P0, [UR25+0x10], R0 ;  /* 0x00001000ff0075a7 */ /* 0x000e640008001119 */
[----:B-1----:R-:W-:Y:S05]  /*0930*/  @!P0 BRA `(.L_x_5) ;  /* 0x0000003000548947 */ /* 0x002fea0003800000 */
.L_x_4:
[----:B------:R-:W-:Y:S02]  /*0940*/  ELECT P1, URZ, PT ;  /* 0x0000000000ff782f */ /* 0x000fe40003820000 */
[----:B------:R-:W-:Y:S01]  /*0950*/  PLOP3.LUT P0, PT, PT, PT, UP0, 0x80, 0x8 ;  /* 0x000000000008781c */ /* 0x000fe20003f0f008 */
[----:B------:R-:W-:Y:S01]  /*0960*/  USEL UR4, URZ, 0x1, UP1 ;  /* 0x00000001ff047887 */ /* 0x000fe20008800000 */
[----:B------:R-:W-:Y:S01]  /*0970*/  PLOP3.LUT P2, PT, PT, PT, PT, 0x80, 0x8 ;  /* 0x000000000008781c */ /* 0x000fe20003f4f070 */
[----:B------:R-:W-:Y:S02]  /*0980*/  USEL UR32, UR24, URZ, UP1 ;  /* 0x000000ff18207287 */ /* 0x000fe40008800000 */
[----:B------:R-:W-:Y:S02]  /*0990*/  ULOP3.LUT UR34, UR34, UR4, URZ, 0x3c, !UPT ;  /* 0x0000000422227292 */ /* 0x000fe4000f8e3cff */
[----:B------:R-:W-:Y:S02]  /*09a0*/  UIADD3 UR24, UPT, UPT, UR28, 0x18400, URZ ;  /* 0x000184001c187890 */ /* 0x000fe4000fffe0ff */
[----:B------:R-:W-:-:S02]  /*09b0*/  UIADD3 UR4, UPT, UPT, UR11, 0x20400, URZ ;  /* 0x000204000b047890 */ /* 0x000fc4000fffe0ff */
[----:B------:R-:W-:Y:S01]  /*09c0*/  @!UP0 USHF.L.U32 UR28, UR34, 0x1f, URZ ;  /* 0x0000001f221c8899 */ /* 0x000fe200080006ff */
[----:B------:R3:W-:Y:S01]  /*09d0*/  @P1 SYNCS.ARRIVE.TRANS64 RZ, [UR25], R2 ;  /* 0x00000002ffff19a7 */ /* 0x0007e20008000019 */
[----:B------:R-:W-:Y:S01]  /*09e0*/  @!UP0 ULEA UR29, UR32, UR30, 0x3 ;  /* 0x0000001e201d8291 */ /* 0x000fe2000f8e18ff */
[----:B------:R-:W-:Y:S02]  /*09f0*/  UMOV UR11, UR19 ;  /* 0x00000013000b7c82 */ /* 0x000fe40008000000 */
[----:B------:R3:W-:Y:S01]  /*0a00*/  UTMALDG.2D [UR24], [UR42], desc[URZ] ;  /* 0x0000ff182a0075b4 */ /* 0x0007e20008009000 */
[----:B-1----:R-:W-:Y:S01]  /*0a10*/  IMAD.U32 R0, RZ, RZ, UR28 ;  /* 0x0000001cff007e24 */ /* 0x002fe2000f8e00ff */
[----:B------:R-:W-:-:S04]  /*0a20*/  UIADD3 UR31, UPT, UPT, UR31, 0x1, URZ ;  /* 0x000000011f1f7890 */ /* 0x000fc8000fffe0ff */
[----:B------:R-:W-:Y:S01]  /*0a30*/  UISETP.NE.AND UP0, UPT, UR31, 0x10, UPT ;  /* 0x000000101f00788c */ /* 0x000fe2000bf05270 */
[----:B------:R3:W-:Y:S01]  /*0a40*/  UTMALDG.2D [UR4], [UR40], desc[URZ] ;  /* 0x0000ff04280075b4 */ /* 0x0007e20008009000 */
[----:B------:R3:W-:Y:S01]  /*0a50*/  UTMALDG.3D [UR16], [UR38], desc[URZ] ;  /* 0x0000ff10260075b4 */ /* 0x0007e20008011000 */
[----:B------:R3:W-:Y:S01]  /*0a60*/  UTMALDG.3D [UR8], [UR36], desc[URZ] ;  /* 0x0000ff08240075b4 */ /* 0x0007e20008011000 */
[----:B------:R3:W4:Y:S05]  /*0a70*/  @!P0 SYNCS.PHASECHK.TRANS64.TRYWAIT P2, [UR29+0x10], R0 ;  /* 0x00001000ff0085a7 */ /* 0x00072a000804111d */
[----:B------:R-:W-:Y:S05]  /*0a80*/  BRA.U UP0, `(.L_x_6) ;  /* 0xfffffffd00507547 */ /* 0x000fea000b83ffff */
[----:B---3--:R-:W1:Y:S01]  /*0a90*/  LDCU.64 UR4, c[0x0][0x6c0] ;  /* 0x0000d800ff0477ac */ /* 0x008e620008000a00 */
[----:B------:R-:W-:-:S04]  /*0aa0*/  UIADD3 UR35, UPT, UPT, UR33, UR35, URZ ;  /* 0x0000002321237290 */ /* 0x000fc8000fffe0ff */
[----:B------:R-:W-:Y:S02]  /*0ab0*/  UISETP.GE.AND UP0, UPT, UR35, 0x200, UPT ;  /* 0x000002002300788c */ /* 0x000fe4000bf06270 */
[----:B-1----:R-:W-:Y:S01]  /*0ac0*/  UIMAD.WIDE.U32 UR6, UR35, UR5, URZ ;  /* 0x00000005230672a5 */ /* 0x002fe2000f8e00ff */
[----:B------:R-:W1:Y:S03]  /*0ad0*/  LDCU UR5, c[0x0][0x6d0] ;  /* 0x0000da00ff0577ac */ /* 0x000e660008000800 */
[----:B------:R-:W-:-:S04]  /*0ae0*/  UIADD3 UR6, UPT, UPT, UR35, -UR7, URZ ;  /* 0x8000000723067290 */ /* 0x000fc8000fffe0ff */
[----:B------:R-:W-:-:S04]  /*0af0*/  USHF.R.U32.HI UR6, URZ, UR23, UR6 ;  /* 0x00000017ff067299 */ /* 0x000fc80008011606 */
[----:B------:R-:W-:-:S04]  /*0b00*/  UIADD3 UR6, UPT, UPT, UR7, UR6, URZ ;  /* 0x0000000607067290 */ /* 0x000fc8000fffe0ff */
[----:B------:R-:W-:-:S04]  /*0b10*/  USHF.R.U32.HI UR20, URZ, UR22, UR6 ;  /* 0x00000016ff147299 */ /* 0x000fc80008011606 */
[----:B------:R-:W-:-:S04]  /*0b20*/  UIADD3 UR20, UPT, UPT, -UR20, URZ, URZ ;  /* 0x000000ff14147290 */ /* 0x000fc8000fffe1ff */
[----:B------:R-:W-:-:S04]  /*0b30*/  UIMAD UR20, UR4, UR20, UR35 ;  /* 0x00000014041472a4 */ /* 0x000fc8000f8e0223 */
[----:B-1----:R-:W-:Y:S01]  /*0b40*/  UIMAD.WIDE.U32 UR6, UR20, UR5, URZ ;  /* 0x00000005140672a5 */ /* 0x002fe2000f8e00ff */
[----:B------:R-:W1:Y:S03]  /*0b50*/  LDCU.64 UR4, c[0x0][0x6d8] ;  /* 0x0000db00ff0477ac */ /* 0x000e660008000a00 */
[----:B------:R-:W-:-:S04]  /*0b60*/  UIADD3 UR6, UPT, UPT, UR20, -UR7, URZ ;  /* 0x8000000714067290 */ /* 0x000fc8000fffe0ff */
[----:B------:R-:W-:-:S04]  /*0b70*/  USHF.R.U32.HI UR6, URZ, UR21, UR6 ;  /* 0x00000015ff067299 */ /* 0x000fc80008011606 */
[----:B------:R-:W-:Y:S01]  /*0b80*/  UIADD3 UR6, UPT, UPT, UR7, UR6, URZ ;  /* 0x0000000607067290 */ /* 0x000fe2000fffe0ff */
[----:B------:R-:W2:Y:S03]  /*0b90*/  LDCU UR7, c[0x0][0x6cc] ;  /* 0x0000d980ff0777ac */ /* 0x000ea60008000800 */
[----:B------:R-:W-:-:S04]  /*0ba0*/  USHF.R.U32.HI UR6, URZ, UR15, UR6 ;  /* 0x0000000fff067299 */ /* 0x000fc80008011606 */
[----:B-1----:R-:W-:Y:S02]  /*0bb0*/  UIMAD.WIDE.U32 UR8, UR6, UR5, URZ ;  /* 0x00000005060872a5 */ /* 0x002fe4000f8e00ff */
[----:B------:R-:W-:Y:S02]  /*0bc0*/  UIADD3 UR8, UPT, UPT, -UR6, URZ, URZ ;  /* 0x000000ff06087290 */ /* 0x000fe4000fffe1ff */
[----:B------:R-:W-:-:S04]  /*0bd0*/  UIADD3 UR5, UPT, UPT, UR6, -UR9, URZ ;  /* 0x8000000906057290 */ /* 0x000fc8000fffe0ff */
[----:B------:R-:W-:Y:S02]  /*0be0*/  USHF.R.U32.HI UR5, URZ, UR14, UR5 ;  /* 0x0000000eff057299 */ /* 0x000fe40008011605 */
[----:B--2---:R-:W-:Y:S02]  /*0bf0*/  UIMAD UR20, UR7, UR8, UR20 ;  /* 0x00000008071472a4 */ /* 0x004fe4000f8e0214 */
[----:B------:R-:W-:-:S04]  /*0c00*/  UIADD3 UR5, UPT, UPT, UR9, UR5, URZ ;  /* 0x0000000509057290 */ /* 0x000fc8000fffe0ff */
[----:B------:R-:W-:-:S04]  /*0c10*/  USHF.R.U32.HI UR5, URZ, UR13, UR5 ;  /* 0x0000000dff057299 */ /* 0x000fc80008011605 */
[----:B------:R-:W-:-:S04]  /*0c20*/  UIADD3 UR5, UPT, UPT, -UR5, URZ, URZ ;  /* 0x000000ff05057290 */ /* 0x000fc8000fffe1ff */
[----:B------:R-:W-:Y:S01]  /*0c30*/  UIMAD UR4, UR4, UR5, UR6 ;  /* 0x00000005040472a4 */ /* 0x000fe2000f8e0206 */
[----:B------:R-:W-:Y:S11]  /*0c40*/  BRA.U !UP0, `(.L_x_7) ;  /* 0xfffffff908947547 */ /* 0x000ff6000b83ffff */
[----:B------:R-:W-:-:S12]  /*0c50*/  UIADD3 UR32, UPT, UPT, UR32, 0x1, URZ ;  /* 0x0000000120207890 */ /* 0x000fd8000fffe0ff */
.L_x_3:
[----:B------:R-:W1:Y:S01]  /*0c60*/  S2UR UR4, SR_CgaCtaId ;  /* 0x00000000000479c3 */ /* 0x000e620000008800 */
[----:B------:R-:W-:Y:S01]  /*0c70*/  UISETP.NE.AND UP0, UPT, UR32, 0x2, UPT ;  /* 0x000000022000788c */ /* 0x000fe2000bf05270 */
[----:B------:R-:W-:-:S03]  /*0c80*/  UMOV UR5, 0x400 ;  /* 0x0000040000057882 */ /* 0x000fc60000000000 */
[----:B------:R-:W-:Y:S02]  /*0c90*/  USEL UR6, URZ, 0x1, UP0 ;  /* 0x00000001ff067887 */ /* 0x000fe40008000000 */
[----:B------:R-:W-:Y:S02]  /*0ca0*/  USEL UR32, UR32, URZ, UP0 ;  /* 0x000000ff20207287 */ /* 0x000fe40008000000 */
[----:B------:R-:W-:-:S04]  /*0cb0*/  ULOP3.LUT UR6, UR34, UR6, URZ, 0x3c, !UPT ;  /* 0x0000000622067292 */ /* 0x000fc8000f8e3cff */
[----:B------:R-:W-:-:S06]  /*0cc0*/  USHF.L.U32 UR6, UR6, 0x1f, URZ ;  /* 0x0000001f06067899 */ /* 0x000fcc00080006ff */
[----:B------:R-:W-:Y:S01]  /*0cd0*/  MOV R0, UR6 ;  /* 0x0000000600007c02 */ /* 0x000fe20008000f00 */
[----:B-1----:R-:W-:-:S04]  /*0ce0*/  ULEA UR4, UR4, UR5, 0x18 ;  /* 0x0000000504047291 */ /* 0x002fc8000f8ec0ff */
[----:B------:R-:W-:-:S09]  /*0cf0*/  ULEA UR4, UR32, UR4, 0x3 ;  /* 0x0000000420047291 */ /* 0x000fd2000f8e18ff */
[----:B------:R-:W1:Y:S02]  /*0d00*/  SYNCS.PHASECHK.TRANS64.TRYWAIT P0, [UR4+0x10], R0 ;  /* 0x00001000ff0075a7 */ /* 0x000e640008001104 */
[----:B-1----:R-:W-:Y:S05]  /*0d10*/  @!P0 BRA `(.L_x_8) ;  /* 0x0000002c007c8947 */ /* 0x002fea0003800000 */
.L_x_35:
[----:B------:R-:W-:-:S13]  /*0d20*/  ELECT P0, URZ, PT ;  /* 0x0000000000ff782f */ /* 0x000fda0003800000 */
[----:B-1----:R-:W-:-:S04]  /*0d30*/  @P0 MOV R0, 0xcc00 ;  /* 0x0000cc0000000802 */ /* 0x002fc80000000f00 */
[----:B------:R1:W-:Y:S03]  /*0d40*/  @P0 SYNCS.ARRIVE.TRANS64 RZ, [UR4], R0 ;  /* 0x00000000ffff09a7 */ /* 0x0003e60008000004 */
.L_x_2:
[----:B------:R-:W-:-:S13]  /*0d50*/  ISETP.NE.AND P0, PT, R5, 0x4, PT ;  /* 0x000000040500780c */ /* 0x000fda0003f05270 */
[----:B------:R-:W-:Y:S05]  /*0d60*/  @P0 BRA `(.L_x_9) ;  /* 0x00000008007c0947 */ /* 0x000fea0003800000 */
[----:B------:R-:W2:Y:S08]  /*0d70*/  S2UR UR27, SR_CTAID.Z ;  /* 0x00000000001b79c3 */ /* 0x000eb00000002700 */
[----:B------:R-:W-:Y:S01]  /*0d80*/  BAR.SYNC.DEFER_BLOCKING 0x2, 0xa0 ;  /* 0x0082800000007b1d */ /* 0x000fe20000010000 */
[----:B------:R-:W-:Y:S01]  /*0d90*/  HFMA2 R4, -RZ, RZ, 0, 5.9604644775390625e-08 ;  /* 0x00000001ff047431 */ /* 0x000fe200000001ff */
[----:B--2---:R-:W-:-:S09]  /*0da0*/  UISETP.GT.U32.AND UP0, UPT, UR27, 0x1ff, UPT ;  /* 0x000001ff1b00788c */ /* 0x004fd2000bf04070 */
[----:B------:R-:W-:Y:S05]  /*0db0*/  BRA.U UP0, `(.L_x_10) ;  /* 0x0000000900447547 */ /* 0x000fea000b800000 */
[----:B------:R-:W2:Y:S01]  /*0dc0*/  S2UR UR12, SR_CgaCtaId ;  /* 0x00000000000c79c3 */ /* 0x000ea20000008800 */
[----:B------:R-:W-:Y:S01]  /*0dd0*/  UMOV UR4, 0x400 ;  /* 0x0000040000047882 */ /* 0x000fe20000000000 */
[----:B------:R-:W3:Y:S01]  /*0de0*/  LDCU UR6, c[0x0][0x374] ;  /* 0x00006e80ff0677ac */ /* 0x000ee20008000800 */
[----:B------:R-:W-:Y:S01]  /*0df0*/  MOV R4, 0x1 ;  /* 0x0000000100047802 */ /* 0x000fe20000000f00 */
[----:B------:R-:W-:Y:S01]  /*0e00*/  UMOV UR38, 0x8c02480 ;  /* 0x08c0248000267882 */ /* 0x000fe20000000000 */
[----:B------:R-:W-:Y:S02]  /*0e10*/  USEL UR5, URZ, 0x4000, UP6 ;  /* 0x00004000ff057887 */ /* 0x000fe4000b000000 */
[----:B------:R-:W-:Y:S01]  /*0e20*/  USEL UR38, UR38, 0x8c00480, !UP5 ;  /* 0x08c0048026267887 */ /* 0x000fe2000e800000 */
[----:B------:R-:W-:Y:S01]  /*0e30*/  UMOV UR34, URZ ;  /* 0x000000ff00227c82 */ /* 0x000fe20008000000 */
[----:B------:R-:W-:Y:S02]  /*0e40*/  UMOV UR33, URZ ;  /* 0x000000ff00217c82 */ /* 0x000fe40008000000 */
[----:B------:R-:W-:-:S02]  /*0e50*/  UIADD3 UR38, UPT, UPT, UR5, UR38, URZ ;  /* 0x0000002605267290 */ /* 0x000fc4000fffe0ff */
[----:B--2---:R-:W-:Y:S01]  /*0e60*/  ULEA UR12, UR12, UR4, 0x18 ;  /* 0x000000040c0c7291 */ /* 0x004fe2000f8ec0ff */
[----:B------:R-:W3:Y:S01]  /*0e70*/  LDCU UR4, c[0x0][0x370] ;  /* 0x00006e00ff0477ac */ /* 0x000ee20008000800 */
[----:B------:R-:W2:Y:S07]  /*0e80*/  LDCU UR35, c[0x0][0x378] ;  /* 0x00006f00ff2377ac */ /* 0x000eae0008000800 */
[----:B-1----:R-:W1:Y:S01]  /*0e90*/  LDS R0, [UR12+0x38] ;  /* 0x0000380cff007984 */ /* 0x002e620008000800 */
[----:B------:R-:W-:-:S02]  /*0ea0*/  UIADD3 UR19, UPT, UPT, UR12, 0x30c00, URZ ;  /* 0x00030c000c137890 */ /* 0x000fc4000fffe0ff */
[----:B------:R-:W-:Y:S02]  /*0eb0*/  UIADD3 UR20, UPT, UPT, UR12, 0x30400, URZ ;  /* 0x000304000c147890 */ /* 0x000fe4000fffe0ff */
[----:B------:R-:W-:Y:S02]  /*0ec0*/  UIADD3 UR24, UPT, UPT, UR12, 0x18400, URZ ;  /* 0x000184000c187890 */ /* 0x000fe4000fffe0ff */
[----:B------:R-:W-:Y:S02]  /*0ed0*/  UIADD3 UR25, UPT, UPT, UR12, 0x20400, URZ ;  /* 0x000204000c197890 */ /* 0x000fe4000fffe0ff */
[----:B------:R-:W-:Y:S02]  /*0ee0*/  USHF.R.U32.HI UR19, URZ, 0x4, UR19 ;  /* 0x00000004ff137899 */ /* 0x000fe40008011613 */
[----:B---3--:R-:W-:Y:S02]  /*0ef0*/  UIMAD UR4, UR6, UR4, URZ ;  /* 0x00000004060472a4 */ /* 0x008fe4000f8e02ff */
[----:B------:R-:W-:-:S02]  /*0f00*/  USHF.R.U32.HI UR20, URZ, 0x4, UR20 ;  /* 0x00000004ff147899 */ /* 0x000fc40008011614 */
[----:B--2---:R-:W-:Y:S02]  /*0f10*/  UIMAD UR35, UR4, UR35, URZ ;  /* 0x00000023042372a4 */ /* 0x004fe4000f8e02ff */
[----:B------:R-:W-:Y:S02]  /*0f20*/  USHF.R.U32.HI UR24, URZ, 0x4, UR24 ;  /* 0x00000004ff187899 */ /* 0x000fe40008011618 */
[----:B------:R-:W-:Y:S02]  /*0f30*/  USHF.R.U32.HI UR25, URZ, 0x4, UR25 ;  /* 0x00000004ff197899 */ /* 0x000fe40008011619 */
[----:B------:R-:W-:Y:S02]  /*0f40*/  ULOP3.LUT UR19, UR19, 0x3fc0, URZ, 0xc0, !UPT ;  /* 0x00003fc013137892 */ /* 0x000fe4000f8ec0ff */
[----:B------:R-:W-:Y:S02]  /*0f50*/  ULOP3.LUT UR20, UR20, 0x3fc0, URZ, 0xc0, !UPT ;  /* 0x00003fc014147892 */ /* 0x000fe4000f8ec0ff */
[----:B------:R-:W-:-:S02]  /*0f60*/  ULOP3.LUT UR24, UR24, 0x3fc0, URZ, 0xc0, !UPT ;  /* 0x00003fc018187892 */ /* 0x000fc4000f8ec0ff */
[----:B------:R-:W-:Y:S02]  /*0f70*/  ULOP3.LUT UR25, UR25, 0x3fc0, URZ, 0xc0, !UPT ;  /* 0x00003fc019197892 */ /* 0x000fe4000f8ec0ff */
[----:B------:R-:W-:Y:S02]  /*0f80*/  UIADD3 UR28, UPT, UPT, UR12, 0x20, URZ ;  /* 0x000000200c1c7890 */ /* 0x000fe4000fffe0ff */
[----:B------:R-:W-:Y:S02]  /*0f90*/  ULOP3.LUT UR19, UR19, 0x10000, URZ, 0xfc, !UPT ;  /* 0x0001000013137892 */ /* 0x000fe4000f8efcff */
[----:B------:R-:W-:Y:S02]  /*0fa0*/  ULOP3.LUT UR20, UR20, 0x10000, URZ, 0xfc, !UPT ;  /* 0x0001000014147892 */ /* 0x000fe4000f8efcff */
[----:B------:R-:W-:Y:S02]  /*0fb0*/  ULOP3.LUT UR24, UR24, 0x10000, URZ, 0xfc, !UPT ;  /* 0x0001000018187892 */ /* 0x000fe4000f8efcff */
[----:B------:R-:W-:Y:S01]  /*0fc0*/  ULOP3.LUT UR25, UR25, 0x10000, URZ, 0xfc, !UPT ;  /* 0x0001000019197892 */ /* 0x000fe2000f8efcff */
[----:B-1----:R-:W-:-:S13]  /*0fd0*/  R2UR UR36, R0 ;  /* 0x00000000002472ca */ /* 0x002fda00000e0000 */
[----:B------:R-:W-:Y:S02]  /*0fe0*/  UIADD3 UR10, UPT, UPT, UR36, 0x100, URZ ;  /* 0x00000100240a7890 */ /* 0x000fe4000fffe0ff */
[----:B------:R-:W-:Y:S02]  /*0ff0*/  UIADD3 UR8, UPT, UPT, UR36, 0x104, URZ ;  /* 0x0000010424087890 */ /* 0x000fe4000fffe0ff */
[----:B------:R-:W-:Y:S02]  /*1000*/  UIADD3 UR6, UPT, UPT, UR36, -0x7fffff00, URZ ;  /* 0x8000010024067890 */ /* 0x000fe4000fffe0ff */
[----:B------:R-:W-:Y:S02]  /*1010*/  UIADD3 UR4, UPT, UPT, UR36, -0x7ffffefc, URZ ;  /* 0x8000010424047890 */ /* 0x000fe4000fffe0ff */
[----:B------:R-:W-:Y:S02]  /*1020*/  UIADD3 UR11, UPT, UPT, UR36, 0x108, URZ ;  /* 0x00000108240b7890 */ /* 0x000fe4000fffe0ff */
[----:B------:R-:W-:-:S02]  /*1030*/  UIADD3 UR9, UPT, UPT, UR36, 0x110, URZ ;  /* 0x0000011024097890 */ /* 0x000fc4000fffe0ff */
[----:B------:R-:W-:Y:S02]  /*1040*/  UIADD3 UR7, UPT, UPT, UR36, -0x7ffffef8, URZ ;  /* 0x8000010824077890 */ /* 0x000fe4000fffe0ff */
[----:B------:R-:W-:Y:S02]  /*1050*/  USHF.R.U32.HI UR26, URZ, 0x1, UR10 ;  /* 0x00000001ff1a7899 */ /* 0x000fe4000801160a */
[----:B------:R-:W-:Y:S02]  /*1060*/  USHF.R.U32.HI UR18, URZ, 0x1, UR6 ;  /* 0x00000001ff127899 */ /* 0x000fe40008011606 */
[----:B------:R-:W-:Y:S02]  /*1070*/  USHF.R.U32.HI UR17, URZ, 0x1, UR8 ;  /* 0x00000001ff117899 */ /* 0x000fe40008011608 */
[----:B------:R-:W-:Y:S02]  /*1080*/  UIADD3 UR5, UPT, UPT, UR36, -0x7ffffef0, URZ ;  /* 0x8000011024057890 */ /* 0x000fe4000fffe0ff */
[----:B------:R-:W-:-:S02]  /*1090*/  USHF.R.U32.HI UR16, URZ, 0x1, UR4 ;  /* 0x00000001ff107899 */ /* 0x000fc40008011604 */
[----:B------:R-:W-:Y:S02]  /*10a0*/  USHF.R.U32.HI UR50, URZ, 0x1a, UR11 ;  /* 0x0000001aff327899 */ /* 0x000fe4000801160b */
[----:B------:R-:W-:Y:S02]  /*10b0*/  USHF.R.U32.HI UR44, URZ, 0x1a, UR7 ;  /* 0x0000001aff2c7899 */ /* 0x000fe40008011607 */
[----:B------:R-:W-:Y:S02]  /*10c0*/  USHF.R.U32.HI UR40, URZ, 0x1a, UR9 ;  /* 0x0000001aff287899 */ /* 0x000fe40008011609 */
[----:B------:R-:W-:Y:S02]  /*10d0*/  ULOP3.LUT UR26, UR26, 0x60000000, URZ, 0xc0, !UPT ;  /* 0x600000001a1a7892 */ /* 0x000fe4000f8ec0ff */
[----:B------:R-:W-:Y:S02]  /*10e0*/  ULOP3.LUT UR18, UR18, 0x60000000, URZ, 0xc0, !UPT ;  /* 0x6000000012127892 */ /* 0x000fe4000f8ec0ff */
[----:B------:R-:W-:-:S02]  /*10f0*/  ULOP3.LUT UR17, UR17, 0x60000000, URZ, 0xc0, !UPT ;  /* 0x6000000011117892 */ /* 0x000fc4000f8ec0ff */
[----:B------:R-:W-:Y:S02]  /*1100*/  USHF.R.U32.HI UR39, URZ, 0x1a, UR5 ;  /* 0x0000001aff277899 */ /* 0x000fe40008011605 */
[----:B------:R-:W-:Y:S02]  /*1110*/  ULOP3.LUT UR16, UR16, 0x60000000, URZ, 0xc0, !UPT ;  /* 0x6000000010107892 */ /* 0x000fe4000f8ec0ff */
[----:B------:R-:W-:Y:S02]  /*1120*/  ULOP3.LUT UR50, UR26, 0x30, UR50, 0xf8, !UPT ;  /* 0x000000301a327892 */ /* 0x000fe4000f8ef832 */
[----:B------:R-:W-:Y:S02]  /*1130*/  ULOP3.LUT UR44, UR18, 0x30, UR44, 0xf8, !UPT ;  /* 0x00000030122c7892 */ /* 0x000fe4000f8ef82c */
[----:B------:R-:W-:Y:S02]  /*1140*/  ULOP3.LUT UR40, UR17, 0x30, UR40, 0xf8, !UPT ;  /* 0x0000003011287892 */ /* 0x000fe4000f8ef828 */
[----:B------:R-:W-:-:S02]  /*1150*/  ULOP3.LUT UR39, UR16, 0x30, UR39, 0xf8, !UPT ;  /* 0x0000003010277892 */ /* 0x000fc4000f8ef827 */
[----:B------:R-:W-:Y:S02]  /*1160*/  ULOP3.LUT UR51, UR50, UR38, URZ, 0xfc, !UPT ;  /* 0x0000002632337292 */ /* 0x000fe4000f8efcff */
[----:B------:R-:W-:Y:S02]  /*1170*/  ULOP3.LUT UR45, UR44, UR38, URZ, 0xfc, !UPT ;  /* 0x000000262c2d7292 */ /* 0x000fe4000f8efcff */
[----:B------:R-:W-:Y:S02]  /*1180*/  ULOP3.LUT UR41, UR40, UR38, URZ, 0xfc, !UPT ;  /* 0x0000002628297292 */ /* 0x000fe4000f8efcff */
[----:B------:R-:W-:Y:S01]  /*1190*/  ULOP3.LUT UR39, UR39, UR38, URZ, 0xfc, !UPT ;  /* 0x0000002627277292 */ /* 0x000fe2000f8efcff */
[----:B------:R-:W-:Y:S01]  /*11a0*/  UMOV UR50, URZ ;  /* 0x000000ff00327c82 */ /* 0x000fe20008000000 */
[----:B------:R-:W-:Y:S01]  /*11b0*/  UMOV UR44, URZ ;  /* 0x000000ff002c7c82 */ /* 0x000fe20008000000 */
[----:B------:R-:W-:Y:S01]  /*11c0*/  UMOV UR40, URZ ;  /* 0x000000ff00287c82 */ /* 0x000fe20008000000 */
[----:B------:R-:W-:-:S08]  /*11d0*/  UMOV UR38, URZ ;  /* 0x000000ff00267c82 */ /* 0x000fd00008000000 */
.L_x_15:
[----:B------:R-:W-:Y:S01]  /*11e0*/  USHF.L.U32 UR16, UR34, 0x1f, URZ ;  /* 0x0000001f22107899 */ /* 0x000fe200080006ff */
[----:B------:R-:W-:Y:S01]  /*11f0*/  SHF.L.U32 R2, R4, 0x1f, RZ ;  /* 0x0000001f04027819 */ /* 0x000fe200000006ff */
[----:B------:R-:W-:Y:S02]  /*1200*/  ULEA UR17, UR33, UR12, 0x3 ;  /* 0x0000000c21117291 */ /* 0x000fe4000f8e18ff */
[----:B------:R-:W-:Y:S02]  /*1210*/  UIADD3 UR27, UPT, UPT, UR35, UR27, URZ ;  /* 0x0000001b231b7290 */ /* 0x000fe4000fffe0ff */
[----:B--2---:R-:W-:Y:S01]  /*1220*/  MOV R0, UR16 ;  /* 0x0000001000007c02 */ /* 0x004fe20008000f00 */
[----:B------:R-:W-:-:S04]  /*1230*/  UPLOP3.LUT UP2, UPT, UPT, UPT, UPT, 0x40, 0x4 ;  /* 0x000000000004789c */ /* 0x000fc80003f4e870 */
[----:B---3--:R1:W2:Y:S01]  /*1240*/  SYNCS.PHASECHK.TRANS64.TRYWAIT P1, [UR17], R0 ;  /* 0x00000000ff0075a7 */ /* 0x0082a20008021111 */
[----:B------:R-:W3:Y:S02]  /*1250*/  SYNCS.PHASECHK.TRANS64.TRYWAIT P0, [UR12+0x28], R2 ;  /* 0x00002802ff0075a7 */ /* 0x000ee4000800110c */
[----:B-123-5:R-:W-:Y:S05]  /*1260*/  @!P0 BRA `(.L_x_11) ;  /* 0x0000002800488947 */ /* 0x02efea0003800000 */
.L_x_37:
[----:B------:R-:W-:-:S05]  /*1270*/  UMOV UR31, URZ ;  /* 0x000000ff001f7c82 */ /* 0x000fca0008000000 */
.L_x_14:
[----:B------:R-:W-:Y:S02]  /*1280*/  UIADD3 UR26, UPT, UPT, UR33, 0x1, URZ ;  /* 0x00000001211a7890 */ /* 0x000fe4000fffe0ff */
[----:B------:R-:W-:Y:S02]  /*1290*/  UISETP.GT.U32.AND UP0, UPT, UR31, 0xe, UPT ;  /* 0x0000000e1f00788c */ /* 0x000fe4000bf04070 */
[----:B--2---:R-:W-:Y:S02]  /*12a0*/  ULEA UR66, UR33, UR20, 0x6 ;  /* 0x0000001421427291 */ /* 0x004fe4000f8e30ff */
[----:B------:R-:W-:Y:S02]  /*12b0*/  ULEA UR62, UR33, UR19, 0x7 ;  /* 0x00000013213e7291 */ /* 0x000fe4000f8e38ff */
[----:B------:R-:W-:Y:S01]  /*12c0*/  ULEA UR54, UR33, UR25, 0xb ;  /* 0x0000001921367291 */ /* 0x000fe2000f8e58ff */
[----:B------:R-:W-:Y:S01]  /*12d0*/  PLOP3.LUT P0, PT, PT, PT, UP0, 0x80, 0x8 ;  /* 0x000000000008781c */ /* 0x000fe20003f0f008 */
[----:B------:R-:W-:Y:S02]  /*12e0*/  ULEA UR52, UR33, UR24, 0xa ;  /* 0x0000001821347291 */ /* 0x000fe4000f8e50ff */
[----:B------:R-:W-:Y:S02]  /*12f0*/  ULEA UR17, UR33, UR12, 0x3 ;  /* 0x0000000c21117291 */ /* 0x000fe4000f8e18ff */
[----:B------:R-:W-:Y:S02]  /*1300*/  UISETP.NE.AND UP1, UPT, UR26, 0x2, UPT ;  /* 0x000000021a00788c */ /* 0x000fe4000bf25270 */
[----:B------:R-:W-:Y:S02]  /*1310*/  UIADD3 UR64, UPT, UPT, UR66, 0x20, URZ ;  /* 0x0000002042407890 */ /* 0x000fe4000fffe0ff */
        /* <DEDUP_REMOVED lines=10> */
[----:B------:R-:W-:Y:S02]  /*13c0*/  USEL UR29, URZ, 0x1, UP1 ;  /* 0x00000001ff1d7887 */ /* 0x000fe40008800000 */
[----:B------:R-:W-:Y:S01]  /*13d0*/  USEL UR33, UR26, URZ, UP1 ;  /* 0x000000ff1a217287 */ /* 0x000fe20008800000 */
[----:B------:R-:W-:Y:S01]  /*13e0*/  UMOV UR67, 0x4008 ;  /* 0x0000400800437882 */ /* 0x000fe20000000000 */
        /* <DEDUP_REMOVED lines=10> */
[----:B---3--:R-:W-:Y:S05]  /*1490*/  @P1 BRA `(.L_x_12) ;  /* 0x0000000000101947 */ /* 0x008fea0003800000 */
[----:B------:R-:W-:Y:S06]  /*14a0*/  USHF.L.U32 UR26, UR34, 0x1f, URZ ;  /* 0x0000001f221a7899 */ /* 0x000fec00080006ff */
[----:B-1----:R-:W-:Y:S04]  /*14b0*/  MOV R0, UR26 ;  /* 0x0000001a00007c02 */ /* 0x002fe80008000f00 */
[----:B------:R-:W1:Y:S02]  /*14c0*/  SYNCS.PHASECHK.TRANS64.TRYWAIT P1, [UR17], R0 ;  /* 0x00000000ff0075a7 */ /* 0x000e640008021111 */
[----:B-1----:R-:W-:Y:S05]  /*14d0*/  @!P1 BRA `(.L_x_13) ;  /* 0x0000002400cc9947 */ /* 0x002fea0003800000 */
.L_x_12:
[----:B------:R-:W-:Y:S01]  /*14e0*/  ULOP3.LUT UR34, UR34, UR29, URZ, 0x3c, !UPT ;  /* 0x0000001d22227292 */ /* 0x000fe2000f8e3cff */
[----:B------:R-:W-:Y:S01]  /*14f0*/  PLOP3.LUT P1, PT, PT, PT, PT, 0x80, 0x8 ;  /* 0x000000000008781c */ /* 0x000fe20003f2f070 */
[----:B------:R-:W-:Y:S01]  /*1500*/  @!UP0 ULEA UR17, UR33, UR12, 0x3 ;  /* 0x0000000c21118291 */ /* 0x000fe2000f8e18ff */
[----:B------:R2:W-:Y:S01]  /*1510*/  UTCCP.T.S.4x32dp128bit tmem[UR36+0x100], gdesc[UR66] ;  /* 0x00010042240079e7 */ /* 0x0005e20009100000 */
[----:B------:R-:W-:Y:S01]  /*1520*/  UMOV UR70, UR16 ;  /* 0x0000001000467c82 */ /* 0x000fe20008000000 */
[----:B------:R-:W-:Y:S01]  /*1530*/  @!UP0 USHF.L.U32 UR16, UR34, 0x1f, URZ ;  /* 0x0000001f22108899 */ /* 0x000fe200080006ff */
[----:B------:R2:W-:Y:S01]  /*1540*/  UTCCP.T.S.4x32dp128bit tmem[UR36+0x104], gdesc[UR64] ;  /* 0x00010440240079e7 */ /* 0x0005e20009100000 */
[----:B------:R2:W-:Y:S01]  /*1550*/  UTCCP.T.S.4x32dp128bit tmem[UR36+0x108], gdesc[UR62] ;  /* 0x0001083e240079e7 */ /* 0x0005e20009100000 */
[----:B------:R2:W-:Y:S01]  /*1560*/  UTCCP.T.S.4x32dp128bit tmem[UR36+0x10c], gdesc[UR60] ;  /* 0x00010c3c240079e7 */ /* 0x0005e20009100000 */
[----:B------:R2:W-:Y:S01]  /*1570*/  UTCCP.T.S.4x32dp128bit tmem[UR36+0x110], gdesc[UR58] ;  /* 0x0001103a240079e7 */ /* 0x0005e20009100000 */
[----:B------:R2:W-:Y:S01]  /*1580*/  UTCCP.T.S.4x32dp128bit tmem[UR36+0x114], gdesc[UR56] ;  /* 0x00011438240079e7 */ /* 0x0005e20009100000 */
[----:B------:R2:W-:Y:S01]  /*1590*/  UTCOMMA gdesc[UR52], gdesc[UR54], tmem[UR36], tmem[UR50], idesc[UR51], tmem[UR10], UP2 ;  /* 0xc00a3236340075ea */ /* 0x0005e20009000024 */
[----:B------:R-:W-:Y:S01]  /*15a0*/  UMOV UR68, UR32 ;  /* 0x0000002000447c82 */ /* 0x000fe20008000000 */
[----:B------:R-:W-:Y:S01]  /*15b0*/  UMOV UR69, 0x40004040 ;  /* 0x4000404000457882 */ /* 0x000fe20000000000 */
[----:B-1----:R-:W-:Y:S01]  /*15c0*/  MOV R0, UR16 ;  /* 0x0000001000007c02 */ /* 0x002fe20008000f00 */
[----:B------:R2:W-:Y:S01]  /*15d0*/  UTCOMMA gdesc[UR46], gdesc[UR48], tmem[UR36], tmem[UR44], idesc[UR45], tmem[UR6], UPT ;  /* 0xc0062c302e0075ea */ /* 0x0005e2000b800024 */
[----:B------:R-:W-:Y:S01]  /*15e0*/  UMOV UR71, 0x40004040 ;  /* 0x4000404000477882 */ /* 0x000fe20000000000 */
[----:B------:R-:W-:Y:S01]  /*15f0*/  UMOV UR72, UR18 ;  /* 0x0000001200487c82 */ /* 0x000fe20008000000 */
[----:B------:R-:W-:Y:S01]  /*1600*/  UMOV UR73, 0x40004040 ;  /* 0x4000404000497882 */ /* 0x000fe20000000000 */
[----:B------:R2:W-:Y:S01]  /*1610*/  UTCOMMA gdesc[UR68], gdesc[UR42], tmem[UR36], tmem[UR40], idesc[UR41], tmem[UR8], UPT ;  /* 0xc008282a440075ea */ /* 0x0005e2000b800024 */
[----:B------:R2:W-:Y:S01]  /*1620*/  UTCOMMA gdesc[UR72], gdesc[UR70], tmem[UR36], tmem[UR38], idesc[UR39], tmem[UR4], UPT ;  /* 0xc0042646480075ea */ /* 0x0005e2000b800024 */
[----:B------:R2:W-:Y:S01]  /*1630*/  UTCBAR [UR30], URZ ;  /* 0x000000ff1e0073e9 */ /* 0x0005e200080000ff */
[----:B------:R2:W3:Y:S01]  /*1640*/  @!P0 SYNCS.PHASECHK.TRANS64.TRYWAIT P1, [UR17], R0 ;  /* 0x00000000ff0085a7 */ /* 0x0004e20008021111 */
[----:B------:R-:W-:Y:S02]  /*1650*/  UIADD3 UR31, UPT, UPT, UR31, 0x1, URZ ;  /* 0x000000011f1f7890 */ /* 0x000fe4000fffe0ff */
[----:B------:R-:W-:Y:S02]  /*1660*/  UPLOP3.LUT UP2, UPT, UPT, UPT, UPT, 0x80, 0x8 ;  /* 0x000000000008789c */ /* 0x000fe40003f4f070 */
[----:B------:R-:W-:Y:S09]  /*1670*/  UISETP.NE.AND UP0, UPT, UR31, 0x10, UPT ;  /* 0x000000101f00788c */ /* 0x000ff2000bf05270 */
[----:B------:R-:W-:Y:S05]  /*1680*/  BRA.U UP0, `(.L_x_14) ;  /* 0xfffffff900fc7547 */ /* 0x000fea000b83ffff */
[----:B------:R5:W-:Y:S01]  /*1690*/  UTCBAR [UR28], URZ ;  /* 0x000000ff1c0073e9 */ /* 0x000be200080000ff */
[----:B------:R-:W-:Y:S01]  /*16a0*/  UISETP.GE.AND UP0, UPT, UR27, 0x200, UPT ;  /* 0x000002001b00788c */ /* 0x000fe2000bf06270 */
[----:B------:R-:W-:-:S08]  /*16b0*/  LOP3.LUT R4, R4, 0x1, RZ, 0x3c, !PT ;  /* 0x0000000104047812 */ /* 0x000fd000078e3cff */
[----:B------:R-:W-:Y:S05]  /*16c0*/  BRA.U !UP0, `(.L_x_15) ;  /* 0xfffffff908c47547 */ /* 0x000fea000b83ffff */
.L_x_10:
[----:B------:R-:W1:Y:S02]  /*16d0*/  S2R R7, SR_CgaCtaId ;  /* 0x0000000000077919 */ /* 0x000e640000008800 */
[----:B-12---:R-:W-:-:S04]  /*16e0*/  LOP3.LUT R0, R7, 0x1, RZ, 0xc0, !PT ;  /* 0x0000000107007812 */ /* 0x006fc800078ec0ff */
[----:B------:R-:W-:-:S13]  /*16f0*/  ISETP.NE.U32.AND P0, PT, R0, 0x1, PT ;  /* 0x000000010000780c */ /* 0x000fda0003f05070 */
[----:B------:R-:W-:Y:S05]  /*1700*/  @!P0 BRA `(.L_x_9) ;  /* 0x0000000000148947 */ /* 0x000fea0003800000 */
[----:B------:R-:W-:Y:S01]  /*1710*/  MOV R0, 0x400 ;  /* 0x0000040000007802 */ /* 0x000fe20000000f00 */
[----:B------:R-:W-:-:S03]  /*1720*/  IMAD.U32 R6, R4, -0x80000000, RZ ;  /* 0x8000000004067824 */ /* 0x000fc600078e00ff */
[----:B------:R-:W-:-:S04]  /*1730*/  LEA R9, R7, R0, 0x18 ;  /* 0x0000000007097211 */ /* 0x000fc800078ec0ff */
[----:B------:R-:W1:Y:S02]  /*1740*/  SYNCS.PHASECHK.TRANS64.TRYWAIT P0, [R9+URZ+0x28], R6 ;  /* 0x00002806090075a7 */ /* 0x000e6400080011ff */
[----:B-1----:R-:W-:Y:S05]  /*1750*/  @!P0 BRA `(.L_x_16) ;  /* 0x00000024004c8947 */ /* 0x002fea0003800000 */
.L_x_9:
[----:B------:R-:W-:-:S13]  /*1760*/  ISETP.GT.AND P0, PT, R5, 0x3, PT ;  /* 0x000000030500780c */ /* 0x000fda0003f04270 */
[----:B-----5:R-:W-:Y:S05]  /*1770*/  @P0 EXIT ;  /* 0x000000000000094d */ /* 0x020fea0003800000 */
[----:B------:R-:W-:Y:S05]  /*1780*/  BRA.U !UP4, `(.L_x_17) ;  /* 0x000000010cb87547 */ /* 0x000fea000b800000 */
[----:B------:R-:W2:Y:S01]  /*1790*/  S2UR UR6, SR_CgaCtaId ;  /* 0x00000000000679c3 */ /* 0x000ea20000008800 */
[----:B------:R-:W-:Y:S01]  /*17a0*/  NOP ;  /* 0x0000000000007918 */ /* 0x000fe20000000000 */
[----:B------:R-:W-:Y:S01]  /*17b0*/  UMOV UR4, 0x40 ;  /* 0x0000004000047882 */ /* 0x000fe20000000000 */
[----:B------:R-:W-:Y:S01]  /*17c0*/  UMOV UR5, 0x400 ;  /* 0x0000040000057882 */ /* 0x000fe20000000000 */
[----:B--2---:R-:W-:Y:S02]  /*17d0*/  ULEA UR4, UR6, UR4, 0x18 ;  /* 0x0000000406047291 */ /* 0x004fe4000f8ec0ff */
[----:B------:R-:W-:-:S07]  /*17e0*/  ULEA UR5, UR6, UR5, 0x18 ;  /* 0x0000000506057291 */ /* 0x000fce000f8ec0ff */
[----:B-1----:R-:W1:Y:S02]  /*17f0*/  LDS.U8 R0, [UR4] ;  /* 0x00000004ff007984 */ /* 0x002e640008000000 */
[----:B-1----:R-:W-:-:S13]  /*1800*/  ISETP.NE.AND P0, PT, R0, RZ, PT ;  /* 0x000000ff0000720c */ /* 0x002fda0003f05270 */
[----:B------:R-:W-:Y:S05]  /*1810*/  @P0 BRA `(.L_x_18) ;  /* 0x00000000007c0947 */ /* 0x000fea0003800000 */
[----:B------:R-:W-:-:S13]  /*1820*/  ELECT P0, URZ, PT ;  /* 0x0000000000ff782f */ /* 0x000fda0003800000 */
[----:B------:R-:W-:Y:S05]  /*1830*/  @!P0 BRA `(.L_x_19) ;  /* 0x0000000000848947 */ /* 0x000fea0003800000 */
[----:B------:R-:W-:Y:S01]  /*1840*/  UMOV UR4, 0x10 ;  /* 0x0000001000047882 */ /* 0x000fe20000000000 */
[----:B------:R-:W-:-:S04]  /*1850*/  IMAD.MOV.U32 R2, RZ, RZ, 0xffff ;  /* 0x0000ffffff027424 */ /* 0x000fc800078e00ff */
[----:B------:R-:W-:Y:S04]  /*1860*/  DEPBAR.LE SB1, 0x36 ;  /* 0x00009d800000791a */ /* 0x000fe80000000000 */
[----:B------:R-:W1:Y:S02]  /*1870*/  UTCATOMSWS.FIND_AND_SET.ALIGN UP0, UR4, UR4 ;  /* 0x00000004000475e3 */ /* 0x000e640008000800 */
[----:B-1----:R-:W-:Y:S01]  /*1880*/  PLOP3.LUT P0, PT, PT, PT, UP0, 0x80, 0x8 ;  /* 0x000000000008781c */ /* 0x002fe20003f0f008 */
[----:B------:R-:W-:-:S03]  /*1890*/  IMAD.U32 R7, RZ, RZ, UR4 ;  /* 0x00000004ff077e24 */ /* 0x000fc6000f8e00ff */
[----:B------:R-:W-:-:S04]  /*18a0*/  SEL R0, RZ, 0xffffffff, !P0 ;  /* 0xffffffffff007807 */ /* 0x000fc80004000000 */
[----:B------:R-:W-:Y:S01]  /*18b0*/  ISETP.NE.AND P0, PT, R0, RZ, PT ;  /* 0x000000ff0000720c */ /* 0x000fe20003f05270 */
[----:B------:R-:W-:-:S12]  /*18c0*/  IMAD.MOV.U32 R0, RZ, RZ, 0x1 ;  /* 0x00000001ff007424 */ /* 0x000fd800078e00ff */
[----:B------:R-:W-:Y:S05]  /*18d0*/  @P0 BRA `(.L_x_20) ;  /* 0x0000000000240947 */ /* 0x000fea0003800000 */
.L_x_21:
[----:B------:R-:W-:Y:S05]  /*18e0*/  NANOSLEEP 0x64 ;  /* 0x000000640000795d */ /* 0x000fea0003800000 */
[----:B------:R-:W-:-:S05]  /*18f0*/  UMOV UR4, 0x10 ;  /* 0x0000001000047882 */ /* 0x000fca0000000000 */
[----:B------:R-:W-:Y:S04]  /*1900*/  DEPBAR.LE SB1, 0x36 ;  /* 0x00009d800000791a */ /* 0x000fe80000000000 */
[----:B------:R-:W1:Y:S02]  /*1910*/  UTCATOMSWS.FIND_AND_SET.ALIGN UP0, UR4, UR4 ;  /* 0x00000004000475e3 */ /* 0x000e640008000800 */
[----:B-1----:R-:W-:Y:S01]  /*1920*/  PLOP3.LUT P0, PT, PT, PT, UP0, 0x80, 0x8 ;  /* 0x000000000008781c */ /* 0x002fe20003f0f008 */
[----:B------:R-:W-:-:S03]  /*1930*/  IMAD.U32 R7, RZ, RZ, UR4 ;  /* 0x00000004ff077e24 */ /* 0x000fc6000f8e00ff */
[----:B------:R-:W-:-:S04]  /*1940*/  SEL R4, RZ, 0xffffffff, !P0 ;  /* 0xffffffffff047807 */ /* 0x000fc80004000000 */
[----:B------:R-:W-:-:S13]  /*1950*/  ISETP.NE.AND P0, PT, R4, RZ, PT ;  /* 0x000000ff0400720c */ /* 0x000fda0003f05270 */
[----:B------:R-:W-:Y:S05]  /*1960*/  @!P0 BRA `(.L_x_21) ;  /* 0xfffffffc00dc8947 */ /* 0x000fea000383ffff */
.L_x_20:
[C---:B------:R-:W-:Y:S01]  /*1970*/  VIADD R5, R7.reuse, 0x10 ;  /* 0x0000001007057836 */ /* 0x040fe20000000000 */
[----:B------:R-:W-:Y:S01]  /*1980*/  UMOV UR4, 0x50 ;  /* 0x0000005000047882 */ /* 0x000fe20000000000 */
[----:B------:R-:W-:Y:S01]  /*1990*/  SHF.L.U32 R2, R2, R7, RZ ;  /* 0x0000000702027219 */ /* 0x000fe200000006ff */
[----:B------:R-:W-:Y:S01]  /*19a0*/  ULEA UR4, UR6, UR4, 0x18 ;  /* 0x0000000406047291 */ /* 0x000fe2000f8ec0ff */
[----:B------:R-:W-:Y:S01]  /*19b0*/  IMAD.SHL.U32 R7, R7, 0x20, RZ ;  /* 0x0000002007077824 */ /* 0x000fe200078e00ff */
[----:B------:R-:W-:-:S04]  /*19c0*/  SHF.L.U32 R5, R0, R5, RZ ;  /* 0x0000000500057219 */ /* 0x000fc800000006ff */
[----:B------:R-:W-:-:S05]  /*19d0*/  LOP3.LUT R2, R5, R2, RZ, 0xfc, !PT ;  /* 0x0000000205027212 */ /* 0x000fca00078efcff */
[----:B------:R1:W-:Y:S04]  /*19e0*/  ATOMS.OR RZ, [UR4], R2 ;  /* 0x00000002ffff798c */ /* 0x0003e8000b000004 */
[----:B------:R1:W-:Y:S01]  /*19f0*/  STS [UR5+0x38], R7 ;  /* 0x00003807ff007988 */ /* 0x0003e20008000805 */
[----:B------:R-:W-:Y:S05]  /*1a00*/  BRA `(.L_x_19) ;  /* 0x0000000000107947 */ /* 0x000fea0003800000 */
.L_x_18:
[----:B------:R-:W-:Y:S02]  /*1a10*/  MOV R0, 0xffffffff ;  /* 0xffffffff00007802 */ /* 0x000fe40000000f00 */
[----:B------:R-:W-:-:S03]  /*1a20*/  MOV R4, 0x1a50 ;  /* 0x00001a5000047802 */ /* 0x000fc60000000f00 */
[----:B------:R1:W-:Y:S04]  /*1a30*/  STS [UR5+0x38], R0 ;  /* 0x00003800ff007988 */ /* 0x0003e80008000805 */
[----:B-1-34-:R-:W-:Y:S05]  /*1a40*/  CALL.REL.NOINC `($__internal_1_$__cuda_sm10x_tcgen05_guardrail_trap_phase_invalid_during_alloc) ;  /* 0x0000002000d07944 */ /* 0x01afea0003c00000 */
.L_x_19:
[----:B------:R-:W-:Y:S05]  /*1a50*/  WARPSYNC.ALL ;  /* 0x0000000000007948 */ /* 0x000fea0003800000 */
[----:B------:R-:W-:Y:S01]  /*1a60*/  NOP ;  /* 0x0000000000007918 */ /* 0x000fe20000000000 */
.L_x_17:
[----:B------:R-:W2:Y:S08]  /*1a70*/  S2UR UR7, SR_CgaCtaId ;  /* 0x00000000000779c3 */ /* 0x000eb00000008800 */
[----:B------:R-:W-:Y:S06]  /*1a80*/  BAR.SYNC.DEFER_BLOCKING 0x2, 0xa0 ;  /* 0x0082800000007b1d */ /* 0x000fec0000010000 */
[----:B------:R-:W-:-:S02]  /*1a90*/  UMOV UR4, 0x400 ;  /* 0x0000040000047882 */ /* 0x000fc40000000000 */
[----:B------:R-:W5:Y:S01]  /*1aa0*/  S2UR UR19, SR_CTAID.Z ;  /* 0x00000000001379c3 */ /* 0x000f620000002700 */
[----:B--2---:R-:W-:Y:S02]  /*1ab0*/  ULEA UR7, UR7, UR4, 0x18 ;  /* 0x0000000407077291 */ /* 0x004fe4000f8ec0ff */
[----:B-----5:R-:W-:-:S07]  /*1ac0*/  UISETP.GT.U32.AND UP0, UPT, UR19, 0x1ff, UPT ;  /* 0x000001ff1300788c */ /* 0x020fce000bf04070 */
[----:B-1----:R-:W1:Y:S02]  /*1ad0*/  LDS R0, [UR7+0x38] ;  /* 0x00003807ff007984 */ /* 0x002e640008000800 */
[----:B-1----:R-:W-:Y:S01]  /*1ae0*/  R2UR UR20, R0 ;  /* 0x00000000001472ca */ /* 0x002fe200000e0000 */
[----:B------:R-:W-:-:S14]  /*1af0*/  BRA.U UP0, `(.L_x_22) ;  /* 0x0000001d00107547 */ /* 0x000fdc000b800000 */
[----:B------:R-:W1:Y:S01]  /*1b00*/  LDCU.64 UR10, c[0x0][0x6c0] ;  /* 0x0000d800ff0a77ac */ /* 0x000e620008000a00 */
[----:B------:R-:W-:Y:S01]  /*1b10*/  SHF.R.U32.HI R0, RZ, 0x5, R3 ;  /* 0x00000005ff007819 */ /* 0x000fe20000011603 */
[C---:B------:R-:W-:Y:S01]  /*1b20*/  IMAD.SHL.U32 R5, R3.reuse, 0x40, RZ ;  /* 0x0000004003057824 */ /* 0x040fe200078e00ff */
[----:B------:R-:W2:Y:S01]  /*1b30*/  S2UR UR12, SR_CgaCtaId ;  /* 0x00000000000c79c3 */ /* 0x000ea20000008800 */
[----:B------:R-:W5:Y:S01]  /*1b40*/  LDCU UR8, c[0x0][0x6d0] ;  /* 0x0000da00ff0877ac */ /* 0x000f620008000800 */
[----:B------:R-:W-:Y:S01]  /*1b50*/  R2UR UR17, R0 ;  /* 0x00000000001172ca */ /* 0x000fe200000e0000 */
[----:B------:R-:W-:Y:S01]  /*1b60*/  IMAD.SHL.U32 R3, R3, 0x80, RZ ;  /* 0x0000008003037824 */ /* 0x000fe200078e00ff */
[----:B------:R-:W-:Y:S01]  /*1b70*/  LOP3.LUT R5, R5, 0x7c0, RZ, 0xc0, !PT ;  /* 0x000007c005057812 */ /* 0x000fe200078ec0ff */
[----:B------:R-:W-:Y:S01]  /*1b80*/  UMOV UR16, 0x400 ;  /* 0x0000040000107882 */ /* 0x000fe20000000000 */
[----:B------:R-:W4:Y:S02]  /*1b90*/  LDCU.64 UR24, c[0x0][0x348] ;  /* 0x00006900ff1877ac */ /* 0x000f240008000a00 */
[----:B------:R-:W-:Y:S01]  /*1ba0*/  LOP3.LUT R3, R3, 0xf80, RZ, 0xc0, !PT ;  /* 0x00000f8003037812 */ /* 0x000fe200078ec0ff */
[----:B-1----:R-:W-:-:S06]  /*1bb0*/  UIMAD.WIDE.U32 UR4, UR19, UR11, URZ ;  /* 0x0000000b130472a5 */ /* 0x002fcc000f8e00ff */
[----:B------:R-:W-:Y:S01]  /*1bc0*/  IMAD.U32 R82, RZ, RZ, UR17 ;  /* 0x00000011ff527e24 */ /* 0x000fe2000f8e00ff */
[----:B------:R-:W1:Y:S01]  /*1bd0*/  S2UR UR11, SR_CgaCtaId ;  /* 0x00000000000b79c3 */ /* 0x000e620000008800 */
[----:B------:R-:W-:Y:S02]  /*1be0*/  ULEA UR17, UR17, UR20, 0x15 ;  /* 0x0000001411117291 */ /* 0x000fe4000f8ea8ff */
[----:B------:R-:W-:Y:S01]  /*1bf0*/  UIADD3 UR4, UPT, UPT, UR19, -UR5, URZ ;  /* 0x8000000513047290 */ /* 0x000fe2000fffe0ff */
[C---:B------:R-:W-:Y:S02]  /*1c00*/  IMAD R0, R82.reuse, 0x800, R5 ;  /* 0x0000080052007824 */ /* 0x040fe400078e0205 */
[----:B------:R-:W-:Y:S01]  /*1c10*/  IMAD R82, R82, 0x1000, R3 ;  /* 0x0000100052527824 */ /* 0x000fe200078e0203 */
[----:B------:R-:W-:Y:S01]  /*1c20*/  USHF.R.U32.HI UR4, URZ, UR23, UR4 ;  /* 0x00000017ff047299 */ /* 0x000fe20008011604 */
[----:B------:R-:W-:Y:S02]  /*1c30*/  VIADD R0, R0, UR7 ;  /* 0x0000000700007c36 */ /* 0x000fe40008000000 */
[----:B------:R-:W-:Y:S01]  /*1c40*/  VIADD R82, R82, UR7 ;  /* 0x0000000752527c36 */ /* 0x000fe20008000000 */
[----:B------:R-:W-:Y:S01]  /*1c50*/  UIADD3 UR4, UPT, UPT, UR5, UR4, URZ ;  /* 0x0000000405047290 */ /* 0x000fe2000fffe0ff */
[C---:B------:R-:W-:Y:S01]  /*1c60*/  VIADD R3, R0.reuse, 0x420 ;  /* 0x0000042000037836 */ /* 0x040fe20000000000 */
[----:B------:R-:W-:Y:S01]  /*1c70*/  UMOV UR7, 0x400 ;  /* 0x0000040000077882 */ /* 0x000fe20000000000 */
[C---:B------:R-:W-:Y:S01]  /*1c80*/  VIADD R4, R0.reuse, 0x430 ;  /* 0x0000043000047836 */ /* 0x040fe20000000000 */
[----:B------:R-:W-:Y:S01]  /*1c90*/  USHF.R.U32.HI UR4, URZ, UR22, UR4 ;  /* 0x00000016ff047299 */ /* 0x000fe20008011604 */
[----:B------:R-:W-:Y:S01]  /*1ca0*/  VIADD R2, R0, 0x410 ;  /* 0x0000041000027836 */ /* 0x000fe20000000000 */
[----:B------:R-:W-:Y:S01]  /*1cb0*/  SHF.R.U32.HI R80, RZ, 0x3, R3 ;  /* 0x00000003ff507819 */ /* 0x000fe20000011603 */
[----:B------:R-:W-:Y:S01]  /*1cc0*/  VIADD R5, R82, 0x8420 ;  /* 0x0000842052057836 */ /* 0x000fe20000000000 */
[----:B------:R-:W-:Y:S01]  /*1cd0*/  UIADD3 UR4, UPT, UPT, -UR4, URZ, URZ ;  /* 0x000000ff04047290 */ /* 0x000fe2000fffe1ff */
[----:B------:R-:W-:Y:S01]  /*1ce0*/  SHF.R.U32.HI R81, RZ, 0x3, R4 ;  /* 0x00000003ff517819 */ /* 0x000fe20000011604 */
[----:B--2---:R-:W-:Y:S01]  /*1cf0*/  ULEA UR7, UR12, UR7, 0x18 ;  /* 0x000000070c077291 */ /* 0x004fe2000f8ec0ff */
[----:B------:R-:W-:Y:S01]  /*1d00*/  LOP3.LUT R80, R3, 0x30, R80, 0x78, !PT ;  /* 0x0000003003507812 */ /* 0x000fe200078e7850 */
[----:B------:R-:W-:Y:S01]  /*1d10*/  UIMAD UR10, UR10, UR4, UR19 ;  /* 0x000000040a0a72a4 */ /* 0x000fe2000f8e0213 */
[----:B------:R-:W-:Y:S01]  /*1d20*/  VIADD R3, R0, 0x400 ;  /* 0x0000040000037836 */ /* 0x000fe20000000000 */
[----:B------:R-:W-:Y:S01]  /*1d30*/  SHF.R.U32.HI R79, RZ, 0x3, R2 ;  /* 0x00000003ff4f7819 */ /* 0x000fe20000011602 */
[----:B------:R-:W-:Y:S01]  /*1d40*/  VIADD R0, R82, 0x8430 ;  /* 0x0000843052007836 */ /* 0x000fe20000000000 */
[----:B-----5:R-:W-:Y:S01]  /*1d50*/  UIMAD.WIDE.U32 UR8, UR10, UR8, URZ ;  /* 0x000000080a0872a5 */ /* 0x020fe2000f8e00ff */
[----:B------:R-:W-:Y:S01]  /*1d60*/  SHF.R.U32.HI R76, RZ, 0x3, R5 ;  /* 0x00000003ff4c7819 */ /* 0x000fe20000011605 */
[----:B-1----:R-:W-:Y:S01]  /*1d70*/  ULEA UR11, UR11, UR16, 0x18 ;  /* 0x000000100b0b7291 */ /* 0x002fe2000f8ec0ff */
[----:B------:R-:W-:Y:S01]  /*1d80*/  SHF.R.U32.HI R78, RZ, 0x3, R3 ;  /* 0x00000003ff4e7819 */ /* 0x000fe20000011603 */
[----:B------:R-:W1:Y:S01]  /*1d90*/  LDCU.64 UR4, c[0x0][0x6d8] ;  /* 0x0000db00ff0477ac */ /* 0x000e620008000a00 */
[----:B------:R-:W-:-:S02]  /*1da0*/  SHF.R.U32.HI R77, RZ, 0x3, R0 ;  /* 0x00000003ff4d7819 */ /* 0x000fc40000011600 */
[----:B------:R-:W-:Y:S01]  /*1db0*/  LOP3.LUT R78, R3, 0x30, R78, 0x78, !PT ;  /* 0x00000030034e7812 */ /* 0x000fe200078e784e */
[----:B------:R-:W-:Y:S01]  /*1dc0*/  UIADD3 UR6, UPT, UPT, UR10, -UR9, URZ ;  /* 0x800000090a067290 */ /* 0x000fe2000fffe0ff */
[----:B------:R-:W-:Y:S01]  /*1dd0*/  LOP3.LUT R77, R0, 0x70, R77, 0x78, !PT ;  /* 0x00000070004d7812 */ /* 0x000fe200078e784d */
[----:B------:R-:W-:Y:S01]  /*1de0*/  VIADD R0, R82, 0x8410 ;  /* 0x0000841052007836 */ /* 0x000fe20000000000 */
[----:B------:R-:W-:Y:S01]  /*1df0*/  LOP3.LUT R81, R4, 0x30, R81, 0x78, !PT ;  /* 0x0000003004517812 */ /* 0x000fe200078e7851 */
[----:B------:R-:W-:Y:S01]  /*1e00*/  USHF.R.U32.HI UR6, URZ, UR21, UR6 ;  /* 0x00000015ff067299 */ /* 0x000fe20008011606 */
[----:B------:R-:W-:Y:S01]  /*1e10*/  VIADD R82, R82, 0x8400 ;  /* 0x0000840052527836 */ /* 0x000fe20000000000 */
[----:B------:R-:W-:Y:S01]  /*1e20*/  LOP3.LUT R79, R2, 0x30, R79, 0x78, !PT ;  /* 0x00000030024f7812 */ /* 0x000fe200078e784f */
[----:B------:R-:W-:Y:S01]  /*1e30*/  UIADD3 UR12, UPT, UPT, UR11, 0x8400, URZ ;  /* 0x000084000b0c7890 */ /* 0x000fe2000fffe0ff */
[----:B------:R-:W-:Y:S01]  /*1e40*/  SHF.R.U32.HI R75, RZ, 0x3, R0 ;  /* 0x00000003ff4b7819 */ /* 0x000fe20000011600 */
[----:B------:R-:W-:Y:S01]  /*1e50*/  UIADD3 UR6, UPT, UPT, UR9, UR6, URZ ;  /* 0x0000000609067290 */ /* 0x000fe2000fffe0ff */
[----:B------:R-:W-:Y:S01]  /*1e60*/  SHF.R.U32.HI R3, RZ, 0x3, R82 ;  /* 0x00000003ff037819 */ /* 0x000fe20000011652 */
[----:B------:R-:W-:Y:S01]  /*1e70*/  UMOV UR16, URZ ;  /* 0x000000ff00107c82 */ /* 0x000fe20008000000 */
[----:B------:R-:W-:Y:S01]  /*1e80*/  LOP3.LUT R75, R0, 0x70, R75, 0x78, !PT ;  /* 0x00000070004b7812 */ /* 0x000fe200078e784b */
[----:B------:R-:W-:Y:S01]  /*1e90*/  USHF.R.U32.HI UR6, URZ, UR15, UR6 ;  /* 0x0000000fff067299 */ /* 0x000fe20008011606 */
[----:B------:R-:W-:Y:S01]  /*1ea0*/  LOP3.LUT R76, R5, 0x70, R76, 0x78, !PT ;  /* 0x00000070054c7812 */ /* 0x000fe200078e784c */
[----:B------:R-:W-:Y:S01]  /*1eb0*/  IMAD.MOV.U32 R0, RZ, RZ, RZ ;  /* 0x000000ffff007224 */ /* 0x000fe200078e00ff */
[----:B------:R-:W-:Y:S01]  /*1ec0*/  LOP3.LUT R74, R82, 0x70, R3, 0x78, !PT ;  /* 0x00000070524a7812 */ /* 0x000fe200078e7803 */
[----:B-1----:R-:W-:-:S04]  /*1ed0*/  UIMAD.WIDE.U32 UR8, UR6, UR5, URZ ;  /* 0x00000005060872a5 */ /* 0x002fc8000f8e00ff */
[----:B------:R-:W-:-:S04]  /*1ee0*/  UIADD3 UR5, UPT, UPT, UR6, -UR9, URZ ;  /* 0x8000000906057290 */ /* 0x000fc8000fffe0ff */
[----:B------:R-:W-:-:S03]  /*1ef0*/  USHF.R.U32.HI UR5, URZ, UR14, UR5 ;  /* 0x0000000eff057299 */ /* 0x000fc60008011605 */
[----:B------:R-:W1:Y:S01]  /*1f00*/  LDCU UR8, c[0x0][0x374] ;  /* 0x00006e80ff0877ac */ /* 0x000e620008000800 */
[----:B------:R-:W-:-:S04]  /*1f10*/  UIADD3 UR9, UPT, UPT, UR9, UR5, URZ ;  /* 0x0000000509097290 */ /* 0x000fc8000fffe0ff */
[----:B------:R-:W-:-:S03]  /*1f20*/  USHF.R.U32.HI UR9, URZ, UR13, UR9 ;  /* 0x0000000dff097299 */ /* 0x000fc60008011609 */
[----:B------:R-:W1:Y:S01]  /*1f30*/  LDCU UR5, c[0x0][0x370] ;  /* 0x00006e00ff0577ac */ /* 0x000e620008000800 */
[----:B------:R-:W-:Y:S01]  /*1f40*/  UIADD3 UR9, UPT, UPT, -UR9, URZ, URZ ;  /* 0x000000ff09097290 */ /* 0x000fe2000fffe1ff */
[----:B------:R-:W2:Y:S03]  /*1f50*/  LDCU UR18, c[0x0][0x378] ;  /* 0x00006f00ff1277ac */ /* 0x000ea60008000800 */
[----:B------:R-:W-:Y:S01]  /*1f60*/  UIMAD UR9, UR4, UR9, UR6 ;  /* 0x00000009040972a4 */ /* 0x000fe2000f8e0206 */
[----:B------:R-:W5:Y:S01]  /*1f70*/  LDCU UR4, c[0x0][0x6cc] ;  /* 0x0000d980ff0477ac */ /* 0x000f620008000800 */
[----:B------:R-:W-:Y:S02]  /*1f80*/  UIADD3 UR6, UPT, UPT, -UR6, URZ, URZ ;  /* 0x000000ff06067290 */ /* 0x000fe4000fffe1ff */
[----:B-1----:R-:W-:-:S04]  /*1f90*/  UIMAD UR5, UR8, UR5, URZ ;  /* 0x00000005080572a4 */ /* 0x002fc8000f8e02ff */
[----:B--2---:R-:W-:Y:S02]  /*1fa0*/  UIMAD UR18, UR5, UR18, URZ ;  /* 0x00000012051272a4 */ /* 0x004fe4000f8e02ff */
[----:B----45:R-:W-:-:S12]  /*1fb0*/  UIMAD UR10, UR4, UR6, UR10 ;  /* 0x00000006040a72a4 */ /* 0x030fd8000f8e020a */
.L_x_27:
[----:B------:R-:W-:Y:S01]  /*1fc0*/  SHF.L.U32 R4, R0, 0x1f, RZ ;  /* 0x0000001f00047819 */ /* 0x000fe200000006ff */
[----:B------:R-:W1:Y:S01]  /*1fd0*/  S2UR UR26, SR_CgaCtaId ;  /* 0x00000000001a79c3 */ /* 0x000e620000008800 */
[----:B------:R-:W-:Y:S02]  /*1fe0*/  UIADD3 UR34, UP1, UPT, UR24, 0x2c0, URZ ;  /* 0x000002c018227890 */ /* 0x000fe4000ff3e0ff */
[----:B------:R-:W-:Y:S01]  /*1ff0*/  UIADD3 UR32, UP0, UPT, UR24, 0x240, URZ ;  /* 0x0000024018207890 */ /* 0x000fe2000ff1e0ff */
[----:B------:R-:W-:Y:S01]  /*2000*/  UMOV UR4, 0x400 ;  /* 0x0000040000047882 */ /* 0x000fe20000000000 */
[----:B------:R-:W-:Y:S01]  /*2010*/  USHF.L.U32 UR5, UR9, 0x7, URZ ;  /* 0x0000000709057899 */ /* 0x000fe200080006ff */
[----:B------:R-:W2:Y:S01]  /*2020*/  SYNCS.PHASECHK.TRANS64.TRYWAIT P0, [UR11+0x20], R4 ;  /* 0x00002004ff0075a7 */ /* 0x000ea2000800110b */
[----:B------:R-:W-:Y:S01]  /*2030*/  USHF.L.U32 UR30, UR16, 0x3, URZ ;  /* 0x00000003101e7899 */ /* 0x000fe200080006ff */
[----:B------:R-:W4:Y:S01]  /*2040*/  LDCU UR27, c[0x0][0x6e4] ;  /* 0x0000dc80ff1b77ac */ /* 0x000f220008000800 */
[----:B------:R-:W-:-:S02]  /*2050*/  USHF.L.U32 UR10, UR10, 0x7, URZ ;  /* 0x000000070a0a7899 */ /* 0x000fc400080006ff */
[----:B------:R-:W-:Y:S02]  /*2060*/  USHF.L.U32 UR9, UR9, 0x8, URZ ;  /* 0x0000000809097899 */ /* 0x000fe400080006ff */
[----:B------:R-:W-:Y:S02]  /*2070*/  UIADD3.X UR35, UPT, UPT, URZ, UR25, URZ, UP1, !UPT ;  /* 0x00000019ff237290 */ /* 0x000fe40008ffe4ff */
[----:B------:R-:W-:Y:S02]  /*2080*/  UIADD3.X UR33, UPT, UPT, URZ, UR25, URZ, UP0, !UPT ;  /* 0x00000019ff217290 */ /* 0x000fe400087fe4ff */
[----:B-1----:R-:W-:Y:S01]  /*2090*/  ULEA UR26, UR26, UR4, 0x18 ;  /* 0x000000041a1a7291 */ /* 0x002fe2000f8ec0ff */
[----:B--2-4-:R-:W-:Y:S11]  /*20a0*/  @!P0 BRA `(.L_x_23) ;  /* 0x0000001c00108947 */ /* 0x014ff60003800000 */
.L_x_41:
[----:B------:R-:W-:Y:S01]  /*20b0*/  UMOV UR29, URZ ;  /* 0x000000ff001d7c82 */ /* 0x000fe20008000000 */
[----:B------:R-:W-:Y:S01]  /*20c0*/  UMOV UR28, UR17 ;  /* 0x00000011001c7c82 */ /* 0x000fe20008000000 */
[----:B------:R-:W-:-:S05]  /*20d0*/  UMOV UR8, UR12 ;  /* 0x0000000c00087c82 */ /* 0x000fca0008000000 */
.L_x_26:
[----:B------:R-:W2:Y:S01]  /*20e0*/  LDTM.x32 R36, tmem[UR28] ;  /* 0x0000001c002479ee */ /* 0x000ea200082c0000 */
[----:B-1----:R-:W1:Y:S01]  /*20f0*/  LDTM.x32 R4, tmem[UR28+0x20] ;  /* 0x0000201c000479ee */ /* 0x002e6200082c0000 */
[----:B------:R-:W-:-:S04]  /*2100*/  USHF.R.S32.HI UR4, URZ, 0x1f, UR30 ;  /* 0x0000001fff047899 */ /* 0x000fc8000801141e */
[----:B------:R-:W-:-:S04]  /*2110*/  ULEA.HI UR4, UR4, UR30, URZ, 0x2 ;  /* 0x0000001e04047291 */ /* 0x000fc8000f8f10ff */
[----:B------:R-:W-:-:S04]  /*2120*/  ULOP3.LUT UR4, UR4, 0xfffffffc, URZ, 0xc0, !UPT ;  /* 0xfffffffc04047892 */ /* 0x000fc8000f8ec0ff */
[----:B------:R-:W-:-:S06]  /*2130*/  UIADD3 UR4, UPT, UPT, -UR4, UR30, URZ ;  /* 0x0000001e04047290 */ /* 0x000fcc000fffe1ff */
[----:B------:R-:W-:Y:S01]  /*2140*/  MOV R83, UR4 ;  /* 0x0000000400537c02 */ /* 0x000fe20008000f00 */
[----:B--2---:R-:W-:Y:S01]  /*2150*/  FMUL R69, R37, UR27 ;  /* 0x0000001b25457c20 */ /* 0x004fe20008400000 */
[----:B-1----:R-:W-:Y:S01]  /*2160*/  FMUL R73, R7, UR27 ;  /* 0x0000001b07497c20 */ /* 0x002fe20008400000 */
[----:B------:R-:W-:Y:S01]  /*2170*/  FMUL R72, R6, UR27 ;  /* 0x0000001b06487c20 */ /* 0x000fe20008400000 */
[----:B------:R-:W-:Y:S01]  /*2180*/  FMUL R3, R5, UR27 ;  /* 0x0000001b05037c20 */ /* 0x000fe20008400000 */
[----:B------:R-:W-:Y:S01]  /*2190*/  FMUL R2, R4, UR27 ;  /* 0x0000001b04027c20 */ /* 0x000fe20008400000 */
[----:B------:R-:W-:Y:S01]  /*21a0*/  FMUL R68, R36, UR27 ;  /* 0x0000001b24447c20 */ /* 0x000fe20008400000 */
[----:B------:R-:W-:Y:S01]  /*21b0*/  FMUL2 R84, R72.F32x2.HI_LO, -1.4426950216293334961 ;  /* 0xbfb8aa3b4854784a */ /* 0x000fe20001000000 */
[----:B------:R-:W-:Y:S01]  /*21c0*/  LEA R86, R83, R74, 0xe ;  /* 0x0000004a53567211 */ /* 0x000fe200078e70ff */
[----:B------:R-:W-:Y:S01]  /*21d0*/  FMUL R71, R39, UR27 ;  /* 0x0000001b27477c20 */ /* 0x000fe20008400000 */
[----:B------:R-:W-:Y:S01]  /*21e0*/  FMUL R70, R38, UR27 ;  /* 0x0000001b26467c20 */ /* 0x000fe20008400000 */
[----:B------:R-:W1:Y:S01]  /*21f0*/  MUFU.EX2 R94, R84 ;  /* 0x00000054005e7308 */ /* 0x000e620000000800 */
[----:B------:R-:W-:Y:S01]  /*2200*/  FMUL R41, R41, UR27 ;  /* 0x0000001b29297c20 */ /* 0x000fe20008400000 */
[----:B------:R-:W-:Y:S01]  /*2210*/  FMUL R40, R40, UR27 ;  /* 0x0000001b28287c20 */ /* 0x000fe20008400000 */
[----:B------:R-:W-:Y:S01]  /*2220*/  FMUL R43, R43, UR27 ;  /* 0x0000001b2b2b7c20 */ /* 0x000fe20008400000 */
[----:B------:R-:W-:Y:S01]  /*2230*/  FMUL R42, R42, UR27 ;  /* 0x0000001b2a2a7c20 */ /* 0x000fe20008400000 */
[----:B------:R-:W-:Y:S01]  /*2240*/  FMUL2 R4, R2.F32x2.HI_LO, -1.4426950216293334961 ;  /* 0xbfb8aa3b0204784a */ /* 0x000fe20001000000 */
[----:B------:R-:W-:Y:S01]  /*2250*/  F2FP.BF16.F32.PACK_AB R37, R71, R70 ;  /* 0x000000464725723e */ /* 0x000fe200000010ff */
[----:B------:R-:W-:Y:S01]  /*2260*/  FMUL R45, R45, UR27 ;  /* 0x0000001b2d2d7c20 */ /* 0x000fe20008400000 */
[----:B------:R-:W2:Y:S01]  /*2270*/  MUFU.EX2 R97, R85 ;  /* 0x0000005500617308 */ /* 0x000ea20000000800 */
[----:B------:R-:W-:Y:S01]  /*2280*/  FMUL R44, R44, UR27 ;  /* 0x0000001b2c2c7c20 */ /* 0x000fe20008400000 */
[----:B------:R-:W-:Y:S01]  /*2290*/  FMUL R47, R47, UR27 ;  /* 0x0000001b2f2f7c20 */ /* 0x000fe20008400000 */
[----:B------:R-:W-:Y:S01]  /*22a0*/  FMUL R49, R49, UR27 ;  /* 0x0000001b31317c20 */ /* 0x000fe20008400000 */
[----:B------:R-:W-:Y:S01]  /*22b0*/  FMUL R51, R51, UR27 ;  /* 0x0000001b33337c20 */ /* 0x000fe20008400000 */
[----:B------:R-:W-:Y:S01]  /*22c0*/  FMUL R50, R50, UR27 ;  /* 0x0000001b32327c20 */ /* 0x000fe20008400000 */
[----:B------:R-:W-:Y:S01]  /*22d0*/  FMUL R48, R48, UR27 ;  /* 0x0000001b30307c20 */ /* 0x000fe20008400000 */
[----:B------:R-:W-:Y:S01]  /*22e0*/  FMUL R46, R46, UR27 ;  /* 0x0000001b2e2e7c20 */ /* 0x000fe20008400000 */
[----:B------:R4:W-:Y:S01]  /*22f0*/  MUFU.EX2 R91, R4 ;  /* 0x00000004005b7308 */ /* 0x0009e20000000800 */
[----:B------:R-:W-:Y:S01]  /*2300*/  F2FP.BF16.F32.PACK_AB R39, R43, R42 ;  /* 0x0000002a2b27723e */ /* 0x000fe200000010ff */
[----:B------:R-:W-:Y:S01]  /*2310*/  FMUL R11, R11, UR27 ;  /* 0x0000001b0b0b7c20 */ /* 0x000fe20008400000 */
[----:B------:R-:W-:Y:S01]  /*2320*/  F2FP.BF16.F32.PACK_AB R38, R41, R40 ;  /* 0x000000282926723e */ /* 0x000fe200000010ff */
[----:B------:R-:W-:Y:S01]  /*2330*/  FMUL R10, R10, UR27 ;  /* 0x0000001b0a0a7c20 */ /* 0x000fe20008400000 */
[----:B------:R-:W-:Y:S01]  /*2340*/  F2FP.BF16.F32.PACK_AB R36, R69, R68 ;  /* 0x000000444524723e */ /* 0x000fe200000010ff */
[----:B------:R-:W-:Y:S01]  /*2350*/  FMUL R53, R53, UR27 ;  /* 0x0000001b35357c20 */ /* 0x000fe20008400000 */
[----:B------:R-:W-:Y:S01]  /*2360*/  F2FP.BF16.F32.PACK_AB R7, R51, R50 ;  /* 0x000000323307723e */ /* 0x000fe200000010ff */
[----:B------:R5:W3:Y:S01]  /*2370*/  MUFU.EX2 R90, R5 ;  /* 0x00000005005a7308 */ /* 0x000ae20000000800 */
[----:B------:R-:W-:Y:S01]  /*2380*/  F2FP.BF16.F32.PACK_AB R6, R49, R48 ;  /* 0x000000303106723e */ /* 0x000fe200000010ff */
[----:B------:R-:W-:Y:S01]  /*2390*/  FMUL R52, R52, UR27 ;  /* 0x0000001b34347c20 */ /* 0x000fe20008400000 */
[----:B------:R-:W-:Y:S01]  /*23a0*/  LEA R87, R83, R75, 0xe ;  /* 0x0000004b53577211 */ /* 0x000fe200078e70ff */
[----:B------:R-:W-:Y:S01]  /*23b0*/  FMUL R55, R55, UR27 ;  /* 0x0000001b37377c20 */ /* 0x000fe20008400000 */
[----:B------:R-:W-:Y:S01]  /*23c0*/  FMUL R54, R54, UR27 ;  /* 0x0000001b36367c20 */ /* 0x000fe20008400000 */
[----:B------:R-:W-:Y:S01]  /*23d0*/  FMUL R57, R57, UR27 ;  /* 0x0000001b39397c20 */ /* 0x000fe20008400000 */
[----:B------:R-:W-:Y:S01]  /*23e0*/  FMUL R56, R56, UR27 ;  /* 0x0000001b38387c20 */ /* 0x000fe20008400000 */
[----:B------:R-:W-:Y:S01]  /*23f0*/  FMUL R59, R59, UR27 ;  /* 0x0000001b3b3b7c20 */ /* 0x000fe20008400000 */
[----:B----4-:R-:W-:Y:S01]  /*2400*/  F2FP.BF16.F32.PACK_AB R4, R45, R44 ;  /* 0x0000002c2d04723e */ /* 0x010fe200000010ff */
[----:B------:R-:W-:Y:S01]  /*2410*/  FMUL R58, R58, UR27 ;  /* 0x0000001b3a3a7c20 */ /* 0x000fe20008400000 */
[----:B------:R4:W-:Y:S01]  /*2420*/  STS.128 [R86], R36 ;  /* 0x0000002456007388 */ /* 0x0009e20000000c00 */
[----:B------:R-:W-:Y:S01]  /*2430*/  FMUL2 R88, R10.F32x2.HI_LO, -1.4426950216293334961 ;  /* 0xbfb8aa3b0a58784a */ /* 0x000fe20001000000 */
[----:B------:R-:W-:Y:S01]  /*2440*/  LEA R92, R83, R77, 0xe ;  /* 0x0000004d535c7211 */ /* 0x000fe200078e70ff */
[----:B------:R-:W-:Y:S01]  /*2450*/  FMUL R61, R61, UR27 ;  /* 0x0000001b3d3d7c20 */ /* 0x000fe20008400000 */
[----:B------:R-:W-:Y:S01]  /*2460*/  FMUL R63, R63, UR27 ;  /* 0x0000001b3f3f7c20 */ /* 0x000fe20008400000 */
[----:B------:R-:W-:Y:S01]  /*2470*/  FMUL R62, R62, UR27 ;  /* 0x0000001b3e3e7c20 */ /* 0x000fe20008400000 */
[----:B-----5:R-:W-:Y:S01]  /*2480*/  F2FP.BF16.F32.PACK_AB R5, R47, R46 ;  /* 0x0000002e2f05723e */ /* 0x020fe200000010ff */
[----:B------:R-:W-:Y:S01]  /*2490*/  FMUL R65, R65, UR27 ;  /* 0x0000001b41417c20 */ /* 0x000fe20008400000 */
[----:B------:R-:W-:Y:S01]  /*24a0*/  FMUL R67, R67, UR27 ;  /* 0x0000001b43437c20 */ /* 0x000fe20008400000 */
[----:B------:R-:W-:Y:S01]  /*24b0*/  FMUL R9, R9, UR27 ;  /* 0x0000001b09097c20 */ /* 0x000fe20008400000 */
[----:B------:R-:W-:Y:S01]  /*24c0*/  FMUL R8, R8, UR27 ;  /* 0x0000001b08087c20 */ /* 0x000fe20008400000 */
[----:B------:R5:W-:Y:S01]  /*24d0*/  STS.128 [R87], R4 ;  /* 0x0000000457007388 */ /* 0x000be20000000c00 */
[----:B------:R-:W-:Y:S01]  /*24e0*/  FMUL R66, R66, UR27 ;  /* 0x0000001b42427c20 */ /* 0x000fe20008400000 */
[----:B------:R-:W-:Y:S01]  /*24f0*/  FMUL R64, R64, UR27 ;  /* 0x0000001b40407c20 */ /* 0x000fe20008400000 */
[----:B------:R-:W-:Y:S01]  /*2500*/  FMUL R60, R60, UR27 ;  /* 0x0000001b3c3c7c20 */ /* 0x000fe20008400000 */
[----:B------:R-:W4:Y:S01]  /*2510*/  MUFU.EX2 R99, R88 ;  /* 0x0000005800637308 */ /* 0x000f220000000800 */
[----:B-1----:R-:W-:Y:S01]  /*2520*/  FADD R94, R94, 1 ;  /* 0x3f8000005e5e7421 */ /* 0x002fe20000000000 */
[----:B--2---:R-:W-:Y:S01]  /*2530*/  FADD R97, R97, 1 ;  /* 0x3f80000061617421 */ /* 0x004fe20000000000 */
[----:B------:R-:W-:-:S02]  /*2540*/  FMUL2 R84, R8.F32x2.HI_LO, -1.4426950216293334961 ;  /* 0xbfb8aa3b0854784a */ /* 0x000fc40001000000 */
[----:B------:R-:W-:Y:S01]  /*2550*/  FMUL R19, R19, UR27 ;  /* 0x0000001b13137c20 */ /* 0x000fe20008400000 */
[----:B------:R-:W-:Y:S01]  /*2560*/  FMUL R18, R18, UR27 ;  /* 0x0000001b12127c20 */ /* 0x000fe20008400000 */
[----:B---3--:R-:W-:Y:S01]  /*2570*/  FADD R90, R90, 1 ;  /* 0x3f8000005a5a7421 */ /* 0x008fe20000000000 */
[----:B------:R-:W1:Y:S01]  /*2580*/  MUFU.EX2 R98, R89 ;  /* 0x0000005900627308 */ /* 0x000e620000000800 */
[----:B------:R-:W-:Y:S01]  /*2590*/  FMUL R23, R23, UR27 ;  /* 0x0000001b17177c20 */ /* 0x000fe20008400000 */
[----:B------:R-:W-:Y:S01]  /*25a0*/  FMUL R22, R22, UR27 ;  /* 0x0000001b16167c20 */ /* 0x000fe20008400000 */
[----:B------:R-:W-:Y:S01]  /*25b0*/  FMUL R21, R21, UR27 ;  /* 0x0000001b15157c20 */ /* 0x000fe20008400000 */
[----:B------:R-:W-:Y:S01]  /*25c0*/  FMUL R20, R20, UR27 ;  /* 0x0000001b14147c20 */ /* 0x000fe20008400000 */
[----:B------:R-:W-:Y:S01]  /*25d0*/  FMUL R29, R29, UR27 ;  /* 0x0000001b1d1d7c20 */ /* 0x000fe20008400000 */
[----:B------:R-:W-:Y:S01]  /*25e0*/  FMUL R28, R28, UR27 ;  /* 0x0000001b1c1c7c20 */ /* 0x000fe20008400000 */
[----:B------:R-:W-:Y:S01]  /*25f0*/  FMUL R31, R31, UR27 ;  /* 0x0000001b1f1f7c20 */ /* 0x000fe20008400000 */
[----:B----4-:R-:W-:Y:S01]  /*2600*/  LEA R86, R83, R76, 0xe ;  /* 0x0000004c53567211 */ /* 0x010fe200078e70ff */
[----:B------:R-:W-:Y:S01]  /*2610*/  MUFU.EX2 R84, R84 ;  /* 0x0000005400547308 */ /* 0x000fe20000000800 */
[----:B------:R-:W-:Y:S01]  /*2620*/  F2FP.BF16.F32.PACK_AB R39, R67, R66 ;  /* 0x000000424327723e */ /* 0x000fe200000010ff */
[----:B------:R-:W-:Y:S01]  /*2630*/  FADD R99, R99, 1 ;  /* 0x3f80000063637421 */ /* 0x000fe20000000000 */
[----:B------:R-:W-:Y:S01]  /*2640*/  F2FP.BF16.F32.PACK_AB R38, R65, R64 ;  /* 0x000000404126723e */ /* 0x000fe200000010ff */
[----:B------:R-:W-:Y:S01]  /*2650*/  FMUL R30, R30, UR27 ;  /* 0x0000001b1e1e7c20 */ /* 0x000fe20008400000 */
[----:B------:R-:W-:Y:S01]  /*2660*/  F2FP.BF16.F32.PACK_AB R37, R63, R62 ;  /* 0x0000003e3f25723e */ /* 0x000fe200000010ff */
[----:B------:R-:W-:Y:S01]  /*2670*/  FMUL R33, R33, UR27 ;  /* 0x0000001b21217c20 */ /* 0x000fe20008400000 */
[----:B------:R-:W-:Y:S01]  /*2680*/  F2FP.BF16.F32.PACK_AB R36, R61, R60 ;  /* 0x0000003c3d24723e */ /* 0x000fe200000010ff */
[----:B------:R-:W-:Y:S01]  /*2690*/  MUFU.EX2 R85, R85 ;  /* 0x0000005500557308 */ /* 0x000fe20000000800 */
[----:B-1----:R-:W-:Y:S01]  /*26a0*/  FADD R98, R98, 1 ;  /* 0x3f80000062627421 */ /* 0x002fe20000000000 */
[----:B-----5:R-:W-:Y:S01]  /*26b0*/  F2FP.BF16.F32.PACK_AB R7, R59, R58 ;  /* 0x0000003a3b07723e */ /* 0x020fe200000010ff */
[----:B------:R-:W-:Y:S01]  /*26c0*/  FMUL R32, R32, UR27 ;  /* 0x0000001b20207c20 */ /* 0x000fe20008400000 */
[----:B------:R-:W-:Y:S01]  /*26d0*/  F2FP.BF16.F32.PACK_AB R6, R57, R56 ;  /* 0x000000383906723e */ /* 0x000fe200000010ff */
[----:B------:R-:W-:Y:S01]  /*26e0*/  FMUL R35, R35, UR27 ;  /* 0x0000001b23237c20 */ /* 0x000fe20008400000 */
[----:B------:R-:W-:Y:S01]  /*26f0*/  F2FP.BF16.F32.PACK_AB R5, R55, R54 ;  /* 0x000000363705723e */ /* 0x000fe200000010ff */
[----:B------:R-:W-:Y:S01]  /*2700*/  FMUL R34, R34, UR27 ;  /* 0x0000001b22227c20 */ /* 0x000fe20008400000 */
[----:B------:R-:W-:-:S05]  /*2710*/  F2FP.BF16.F32.PACK_AB R4, R53, R52 ;  /* 0x000000343504723e */ /* 0x000fca00000010ff */
[----:B------:R1:W-:Y:S04]  /*2720*/  STS.128 [R86], R4 ;  /* 0x0000000456007388 */ /* 0x0003e80000000c00 */
[----:B------:R2:W-:Y:S01]  /*2730*/  STS.128 [R92], R36 ;  /* 0x000000245c007388 */ /* 0x0005e20000000c00 */
[----:B-1----:R-:W-:Y:S01]  /*2740*/  FMUL R5, R13, UR27 ;  /* 0x0000001b0d057c20 */ /* 0x002fe20008400000 */
[----:B------:R-:W-:Y:S01]  /*2750*/  FMUL R4, R12, UR27 ;  /* 0x0000001b0c047c20 */ /* 0x000fe20008400000 */
[----:B------:R-:W-:Y:S01]  /*2760*/  FMUL R13, R17, UR27 ;  /* 0x0000001b110d7c20 */ /* 0x000fe20008400000 */
[----:B------:R-:W-:Y:S01]  /*2770*/  FMUL R12, R16, UR27 ;  /* 0x0000001b100c7c20 */ /* 0x000fe20008400000 */
[----:B------:R-:W-:Y:S01]  /*2780*/  FMUL R7, R15, UR27 ;  /* 0x0000001b0f077c20 */ /* 0x000fe20008400000 */
[----:B------:R-:W-:Y:S01]  /*2790*/  FMUL R6, R14, UR27 ;  /* 0x0000001b0e067c20 */ /* 0x000fe20008400000 */
[----:B------:R-:W-:Y:S01]  /*27a0*/  MUFU.RCP R16, R94 ;  /* 0x0000005e00107308 */ /* 0x000fe20000001000 */
[----:B------:R-:W-:-:S02]  /*27b0*/  FMUL2 R86, R4.F32x2.HI_LO, -1.4426950216293334961 ;  /* 0xbfb8aa3b0456784a */ /* 0x000fc40001000000 */
[----:B--2---:R-:W-:Y:S02]  /*27c0*/  FMUL2 R38, R6.F32x2.HI_LO, -1.4426950216293334961 ;  /* 0xbfb8aa3b0626784a */ /* 0x004fe40001000000 */
[----:B------:R-:W-:Y:S02]  /*27d0*/  FMUL2 R36, R12.F32x2.HI_LO, -1.4426950216293334961 ;  /* 0xbfb8aa3b0c24784a */ /* 0x000fe40001000000 */
[----:B------:R-:W-:Y:S01]  /*27e0*/  FADD R14, R91, 1 ;  /* 0x3f8000005b0e7421 */ /* 0x000fe20000000000 */
[----:B------:R-:W1:Y:S08]  /*27f0*/  MUFU.RCP R17, R97 ;  /* 0x0000006100117308 */ /* 0x000e700000001000 */
[----:B------:R-:W-:Y:S08]  /*2800*/  MUFU.EX2 R93, R38 ;  /* 0x00000026005d7308 */ /* 0x000ff00000000800 */
[----:B------:R2:W-:Y:S01]  /*2810*/  MUFU.EX2 R92, R39 ;  /* 0x00000027005c7308 */ /* 0x0005e20000000800 */
[----:B-1----:R-:W-:-:S04]  /*2820*/  FMUL2 R16, R16.F32x2.HI_LO, R72.F32x2.HI_LO ;  /* 0x000000481010724a */ /* 0x002fc80000000000 */
[----:B------:R-:W-:Y:S02]  /*2830*/  FMUL2 R16, R16.F32x2.HI_LO, R70.F32x2.HI_LO ;  /* 0x000000461010724a */ /* 0x000fe40000000000 */
[----:B------:R-:W-:Y:S01]  /*2840*/  FADD R70, R85, 1 ;  /* 0x3f80000055467421 */ /* 0x000fe20000000000 */
[----:B------:R-:W-:Y:S08]  /*2850*/  MUFU.EX2 R95, R87 ;  /* 0x00000057005f7308 */ /* 0x000ff00000000800 */
[----:B------:R1:W-:Y:S01]  /*2860*/  MUFU.EX2 R87, R36 ;  /* 0x0000002400577308 */ /* 0x0003e20000000800 */
[----:B--2---:R-:W-:-:S07]  /*2870*/  FMUL2 R38, R18.F32x2.HI_LO, -1.4426950216293334961 ;  /* 0xbfb8aa3b1226784a */ /* 0x004fce0001000000 */
[----:B------:R-:W2:Y:S08]  /*2880*/  MUFU.EX2 R88, R38 ;  /* 0x0000002600587308 */ /* 0x000eb00000000800 */
[----:B------:R-:W3:Y:S01]  /*2890*/  MUFU.EX2 R94, R39 ;  /* 0x00000027005e7308 */ /* 0x000ee20000000800 */
[----:B-1----:R-:W-:-:S07]  /*28a0*/  FADD R36, R84, 1 ;  /* 0x3f80000054247421 */ /* 0x002fce0000000000 */
[----:B------:R-:W-:Y:S01]  /*28b0*/  MUFU.RCP R38, R99 ;  /* 0x0000006300267308 */ /* 0x000fe20000001000 */
[----:B--2---:R-:W-:-:S07]  /*28c0*/  FADD R88, R88, 1 ;  /* 0x3f80000058587421 */ /* 0x004fce0000000000 */
[----:B------:R-:W1:Y:S01]  /*28d0*/  MUFU.RCP R39, R98 ;  /* 0x0000006200277308 */ /* 0x000e620000001000 */
[----:B---3--:R-:W-:-:S07]  /*28e0*/  FADD R94, R94, 1 ;  /* 0x3f8000005e5e7421 */ /* 0x008fce0000000000 */
[----:B------:R-:W2:Y:S08]  /*28f0*/  MUFU.EX2 R96, R86 ;  /* 0x0000005600607308 */ /* 0x000eb00000000800 */
[----:B------:R-:W3:Y:S01]  /*2900*/  MUFU.EX2 R89, R37 ;  /* 0x0000002500597308 */ /* 0x000ee20000000800 */
[----:B-1----:R-:W-:Y:S01]  /*2910*/  FMUL2 R38, R38.F32x2.HI_LO, R10.F32x2.HI_LO ;  /* 0x0000000a2626724a */ /* 0x002fe20000000000 */
[----:B------:R-:W-:-:S02]  /*2920*/  F2FP.BF16.F32.PACK_AB R11, R11, R10 ;  /* 0x0000000a0b0b723e */ /* 0x000fc400000010ff */
[----:B------:R-:W-:Y:S01]  /*2930*/  F2FP.BF16.F32.PACK_AB R10, R9, R8 ;  /* 0x00000008090a723e */ /* 0x000fe200000010ff */
[----:B------:R-:W-:-:S03]  /*2940*/  FMUL2 R38, R38.F32x2.HI_LO, R42.F32x2.HI_LO ;  /* 0x0000002a2626724a */ /* 0x000fc60000000000 */
[----:B------:R-:W-:Y:S01]  /*2950*/  MUFU.RCP R36, R36 ;  /* 0x0000002400247308 */ /* 0x000fe20000001000 */
[----:B--2---:R-:W-:Y:S01]  /*2960*/  FADD R42, R96, 1 ;  /* 0x3f800000602a7421 */ /* 0x004fe20000000000 */
[----:B------:R-:W-:Y:S01]  /*2970*/  FADD R96, R95, 1 ;  /* 0x3f8000005f607421 */ /* 0x000fe20000000000 */
[----:B------:R-:W-:Y:S01]  /*2980*/  FADD R95, R93, 1 ;  /* 0x3f8000005d5f7421 */ /* 0x000fe20000000000 */
[----:B------:R-:W-:-:S04]  /*2990*/  FADD R93, R92, 1 ;  /* 0x3f8000005c5d7421 */ /* 0x000fc80000000000 */
[----:B------:R-:W1:Y:S01]  /*29a0*/  MUFU.RCP R37, R70 ;  /* 0x0000004600257308 */ /* 0x000e620000001000 */
[----:B---3--:R-:W-:-:S07]  /*29b0*/  FADD R89, R89, 1 ;  /* 0x3f80000059597421 */ /* 0x008fce0000000000 */
[----:B------:R-:W-:Y:S08]  /*29c0*/  MUFU.RCP R42, R42 ;  /* 0x0000002a002a7308 */ /* 0x000ff00000001000 */
[----:B------:R-:W2:Y:S01]  /*29d0*/  MUFU.RCP R43, R96 ;  /* 0x00000060002b7308 */ /* 0x000ea20000001000 */
[----:B-1----:R-:W-:Y:S02]  /*29e0*/  FMUL2 R36, R36.F32x2.HI_LO, R8.F32x2.HI_LO ;  /* 0x000000082424724a */ /* 0x002fe40000000000 */
[----:B------:R-:W-:-:S02]  /*29f0*/  FMUL2 R70, R22.F32x2.HI_LO, -1.4426950216293334961 ;  /* 0xbfb8aa3b1646784a */ /* 0x000fc40001000000 */
[----:B------:R-:W-:Y:S02]  /*2a00*/  FMUL2 R36, R36.F32x2.HI_LO, R40.F32x2.HI_LO ;  /* 0x000000282424724a */ /* 0x000fe40000000000 */
[----:B------:R-:W-:Y:S01]  /*2a10*/  FMUL R41, R25, UR27 ;  /* 0x0000001b19297c20 */ /* 0x000fe20008400000 */
[----:B------:R-:W-:Y:S01]  /*2a20*/  MUFU.RCP R14, R14 ;  /* 0x0000000e000e7308 */ /* 0x000fe20000001000 */
[----:B------:R-:W-:Y:S01]  /*2a30*/  FMUL R40, R24, UR27 ;  /* 0x0000001b18287c20 */ /* 0x000fe20008400000 */
[----:B------:R-:W-:-:S06]  /*2a40*/  FMUL2 R8, R34.F32x2.HI_LO, -1.4426950216293334961 ;  /* 0xbfb8aa3b2208784a */ /* 0x000fcc0001000000 */
[----:B------:R-:W1:Y:S01]  /*2a50*/  MUFU.RCP R15, R90 ;  /* 0x0000005a000f7308 */ /* 0x000e620000001000 */
[----:B--2---:R-:W-:-:S04]  /*2a60*/  FMUL2 R42, R42.F32x2.HI_LO, R4.F32x2.HI_LO ;  /* 0x000000042a2a724a */ /* 0x004fc80000000000 */
[----:B------:R-:W-:Y:S02]  /*2a70*/  FMUL2 R42, R42.F32x2.HI_LO, R44.F32x2.HI_LO ;  /* 0x0000002c2a2a724a */ /* 0x000fe40000000000 */
[----:B------:R-:W-:Y:S01]  /*2a80*/  FMUL R44, R26, UR27 ;  /* 0x0000001b1a2c7c20 */ /* 0x000fe20008400000 */
[----:B------:R-:W-:Y:S01]  /*2a90*/  MUFU.RCP R24, R95 ;  /* 0x0000005f00187308 */ /* 0x000fe20000001000 */
[----:B------:R-:W-:Y:S01]  /*2aa0*/  FADD R26, R87, 1 ;  /* 0x3f800000571a7421 */ /* 0x000fe20000000000 */
[----:B------:R-:W-:-:S06]  /*2ab0*/  FMUL R45, R27, UR27 ;  /* 0x0000001b1b2d7c20 */ /* 0x000fcc0008400000 */
[----:B------:R-:W2:Y:S01]  /*2ac0*/  MUFU.RCP R25, R93 ;  /* 0x0000005d00197308 */ /* 0x000ea20000001000 */
[----:B-1----:R-:W-:-:S04]  /*2ad0*/  FMUL2 R14, R14.F32x2.HI_LO, R2.F32x2.HI_LO ;  /* 0x000000020e0e724a */ /* 0x002fc80000000000 */
[----:B------:R-:W-:Y:S02]  /*2ae0*/  FMUL2 R14, R14.F32x2.HI_LO, R68.F32x2.HI_LO ;  /* 0x000000440e0e724a */ /* 0x000fe40000000000 */
[----:B------:R-:W-:Y:S01]  /*2af0*/  FMUL2 R68, R20.F32x2.HI_LO, -1.4426950216293334961 ;  /* 0xbfb8aa3b1444784a */ /* 0x000fe20001000000 */
[----:B------:R-:W1:Y:S08]  /*2b00*/  MUFU.EX2 R86, R70 ;  /* 0x0000004600567308 */ /* 0x000e700000000800 */
[----:B------:R3:W4:Y:S01]  /*2b10*/  MUFU.EX2 R90, R71 ;  /* 0x00000047005a7308 */ /* 0x0007220000000800 */
[----:B--2---:R-:W-:-:S04]  /*2b20*/  FMUL2 R24, R24.F32x2.HI_LO, R6.F32x2.HI_LO ;  /* 0x000000061818724a */ /* 0x004fc80000000000 */
[----:B------:R-:W-:-:S03]  /*2b30*/  FMUL2 R46, R24.F32x2.HI_LO, R46.F32x2.HI_LO ;  /* 0x0000002e182e724a */ /* 0x000fc60000000000 */
[----:B------:R-:W-:Y:S01]  /*2b40*/  MUFU.RCP R26, R26 ;  /* 0x0000001a001a7308 */ /* 0x000fe20000001000 */
[----:B-1----:R-:W-:-:S07]  /*2b50*/  FADD R86, R86, 1 ;  /* 0x3f80000056567421 */ /* 0x002fce0000000000 */
[----:B------:R-:W1:Y:S01]  /*2b60*/  MUFU.RCP R27, R89 ;  /* 0x00000059001b7308 */ /* 0x000e620000001000 */
[----:B---3--:R-:W-:Y:S02]  /*2b70*/  FMUL2 R70, R44.F32x2.HI_LO, -1.4426950216293334961 ;  /* 0xbfb8aa3b2c46784a */ /* 0x008fe40001000000 */
[----:B----4-:R-:W-:-:S05]  /*2b80*/  FADD R87, R90, 1 ;  /* 0x3f8000005a577421 */ /* 0x010fca0000000000 */
[----:B------:R-:W-:Y:S08]  /*2b90*/  MUFU.RCP R24, R88 ;  /* 0x0000005800187308 */ /* 0x000ff00000001000 */
[----:B------:R-:W2:Y:S01]  /*2ba0*/  MUFU.RCP R25, R94 ;  /* 0x0000005e00197308 */ /* 0x000ea20000001000 */
[----:B-1----:R-:W-:-:S04]  /*2bb0*/  FMUL2 R26, R26.F32x2.HI_LO, R12.F32x2.HI_LO ;  /* 0x0000000c1a1a724a */ /* 0x002fc80000000000 */
[----:B------:R-:W-:Y:S02]  /*2bc0*/  FMUL2 R48, R26.F32x2.HI_LO, R48.F32x2.HI_LO ;  /* 0x000000301a30724a */ /* 0x000fe40000000000 */
[----:B------:R-:W-:Y:S01]  /*2bd0*/  FMUL2 R26, R30.F32x2.HI_LO, -1.4426950216293334961 ;  /* 0xbfb8aa3b1e1a784a */ /* 0x000fe20001000000 */
[----:B------:R-:W1:Y:S08]  /*2be0*/  MUFU.EX2 R84, R68 ;  /* 0x0000004400547308 */ /* 0x000e700000000800 */
[----:B------:R3:W4:Y:S01]  /*2bf0*/  MUFU.EX2 R85, R69 ;  /* 0x0000004500557308 */ /* 0x0007220000000800 */
[----:B--2---:R-:W-:-:S04]  /*2c00*/  FMUL2 R24, R24.F32x2.HI_LO, R18.F32x2.HI_LO ;  /* 0x000000121818724a */ /* 0x004fc80000000000 */
[----:B------:R-:W-:Y:S02]  /*2c10*/  FMUL2 R50, R24.F32x2.HI_LO, R50.F32x2.HI_LO ;  /* 0x000000321832724a */ /* 0x000fe40000000000 */
[----:B------:R-:W-:Y:S01]  /*2c20*/  FMUL2 R24, R32.F32x2.HI_LO, -1.4426950216293334961 ;  /* 0xbfb8aa3b2018784a */ /* 0x000fe20001000000 */
[----:B------:R-:W2:Y:S01]  /*2c30*/  MUFU.EX2 R70, R70 ;  /* 0x0000004600467308 */ /* 0x000ea20000000800 */
[----:B-1----:R-:W-:-:S07]  /*2c40*/  FADD R88, R84, 1 ;  /* 0x3f80000054587421 */ /* 0x002fce0000000000 */
[----:B------:R-:W-:Y:S01]  /*2c50*/  MUFU.EX2 R71, R71 ;  /* 0x0000004700477308 */ /* 0x000fe20000000800 */
[----:B---3--:R-:W-:Y:S02]  /*2c60*/  FMUL2 R68, R40.F32x2.HI_LO, -1.4426950216293334961 ;  /* 0xbfb8aa3b2844784a */ /* 0x008fe40001000000 */
[----:B----4-:R-:W-:-:S05]  /*2c70*/  FADD R89, R85, 1 ;  /* 0x3f80000055597421 */ /* 0x010fca0000000000 */
[----:B------:R-:W1:Y:S01]  /*2c80*/  MUFU.EX2 R91, R68 ;  /* 0x00000044005b7308 */ /* 0x000e620000000800 */
[----:B--2---:R-:W-:-:S07]  /*2c90*/  FADD R90, R70, 1 ;  /* 0x3f800000465a7421 */ /* 0x004fce0000000000 */
[----:B------:R2:W3:Y:S08]  /*2ca0*/  MUFU.EX2 R92, R69 ;  /* 0x00000045005c7308 */ /* 0x0004f00000000800 */
[----:B------:R-:W-:Y:S01]  /*2cb0*/  MUFU.EX2 R27, R27 ;  /* 0x0000001b001b7308 */ /* 0x000fe20000000800 */
[----:B-1----:R-:W-:Y:S01]  /*2cc0*/  FADD R84, R91, 1 ;  /* 0x3f8000005b547421 */ /* 0x002fe20000000000 */
[----:B------:R-:W-:-:S06]  /*2cd0*/  FADD R91, R71, 1 ;  /* 0x3f800000475b7421 */ /* 0x000fcc0000000000 */
[----:B------:R-:W-:Y:S01]  /*2ce0*/  MUFU.EX2 R25, R25 ;  /* 0x0000001900197308 */ /* 0x000fe20000000800 */
[----:B--2---:R-:W-:Y:S02]  /*2cf0*/  FMUL2 R68, R28.F32x2.HI_LO, -1.4426950216293334961 ;  /* 0xbfb8aa3b1c44784a */ /* 0x004fe40001000000 */
[----:B---3--:R-:W-:-:S05]  /*2d00*/  FADD R85, R92, 1 ;  /* 0x3f8000005c557421 */ /* 0x008fca0000000000 */
[----:B------:R-:W1:Y:S08]  /*2d10*/  MUFU.EX2 R69, R69 ;  /* 0x0000004500457308 */ /* 0x000e700000000800 */
[----:B------:R2:W3:Y:S08]  /*2d20*/  MUFU.EX2 R94, R8 ;  /* 0x00000008005e7308 */ /* 0x0004f00000000800 */
[----:B------:R-:W4:Y:S01]  /*2d30*/  MUFU.EX2 R93, R9 ;  /* 0x00000009005d7308 */ /* 0x000f220000000800 */
[----:B-1----:R-:W-:Y:S01]  /*2d40*/  FADD R71, R69, 1 ;  /* 0x3f80000045477421 */ /* 0x002fe20000000000 */
[----:B------:R-:W-:Y:S01]  /*2d50*/  FADD R69, R27, 1 ;  /* 0x3f8000001b457421 */ /* 0x000fe20000000000 */
[----:B------:R-:W-:-:S05]  /*2d60*/  F2FP.BF16.F32.PACK_AB R27, R19, R18 ;  /* 0x00000012131b723e */ /* 0x000fca00000010ff */
[----:B------:R-:W-:Y:S01]  /*2d70*/  MUFU.RCP R90, R90 ;  /* 0x0000005a005a7308 */ /* 0x000fe20000001000 */
[----:B--2---:R-:W-:Y:S01]  /*2d80*/  F2FP.BF16.F32.PACK_AB R8, R3, R2 ;  /* 0x000000020308723e */ /* 0x004fe200000010ff */
[----:B------:R-:W-:Y:S01]  /*2d90*/  FADD R3, R25, 1 ;  /* 0x3f80000019037421 */ /* 0x000fe20000000000 */
[----:B------:R-:W-:Y:S01]  /*2da0*/  F2FP.BF16.F32.PACK_AB R25, R7, R6 ;  /* 0x000000060719723e */ /* 0x000fe200000010ff */
[----:B---3--:R-:W-:Y:S01]  /*2db0*/  FADD R18, R94, 1 ;  /* 0x3f8000005e127421 */ /* 0x008fe20000000000 */
[----:B------:R-:W-:Y:S02]  /*2dc0*/  F2FP.BF16.F32.PACK_AB R7, R45, R44 ;  /* 0x0000002c2d07723e */ /* 0x000fe400000010ff */
[----:B------:R-:W-:Y:S01]  /*2dd0*/  F2FP.BF16.F32.PACK_AB R6, R41, R40 ;  /* 0x000000282906723e */ /* 0x000fe200000010ff */
[----:B------:R-:W1:Y:S01]  /*2de0*/  MUFU.RCP R91, R91 ;  /* 0x0000005b005b7308 */ /* 0x000e620000001000 */
[----:B----4-:R-:W-:Y:S01]  /*2df0*/  FADD R19, R93, 1 ;  /* 0x3f8000005d137421 */ /* 0x010fe20000000000 */
[----:B------:R-:W-:-:S06]  /*2e00*/  F2FP.BF16.F32.PACK_AB R9, R73, R72 ;  /* 0x000000484909723e */ /* 0x000fcc00000010ff */
[----:B------:R-:W2:Y:S08]  /*2e10*/  MUFU.EX2 R24, R24 ;  /* 0x0000001800187308 */ /* 0x000eb00000000800 */
[----:B------:R-:W3:Y:S01]  /*2e20*/  MUFU.EX2 R68, R68 ;  /* 0x0000004400447308 */ /* 0x000ee20000000800 */
[----:B-1----:R-:W-:Y:S01]  /*2e30*/  FMUL2 R90, R90.F32x2.HI_LO, R44.F32x2.HI_LO ;  /* 0x0000002c5a5a724a */ /* 0x002fe20000000000 */
[----:B------:R-:W-:-:S03]  /*2e40*/  LEA R44, R83, R82, 0xe ;  /* 0x00000052532c7211 */ /* 0x000fc600078e70ff */
[----:B------:R-:W-:-:S03]  /*2e50*/  FMUL2 R90, R90.F32x2.HI_LO, R58.F32x2.HI_LO ;  /* 0x0000003a5a5a724a */ /* 0x000fc60000000000 */
[----:B------:R-:W-:Y:S01]  /*2e60*/  MUFU.RCP R84, R84 ;  /* 0x0000005400547308 */ /* 0x000fe20000001000 */
[----:B--2---:R-:W-:Y:S01]  /*2e70*/  FADD R2, R24, 1 ;  /* 0x3f80000018027421 */ /* 0x004fe20000000000 */
[----:B------:R-:W-:Y:S02]  /*2e80*/  F2FP.BF16.F32.PACK_AB R24, R5, R4 ;  /* 0x000000040518723e */ /* 0x000fe400000010ff */
[----:B------:R-:W-:-:S04]  /*2e90*/  IADD3 R4, PT, PT, R44, 0x40, RZ ;  /* 0x000000402c047810 */ /* 0x000fc80007ffe0ff */
[----:B------:R-:W1:Y:S01]  /*2ea0*/  MUFU.RCP R85, R85 ;  /* 0x0000005500557308 */ /* 0x000e620000001000 */
[----:B---3--:R-:W-:Y:S01]  /*2eb0*/  FADD R70, R68, 1 ;  /* 0x3f80000044467421 */ /* 0x008fe20000000000 */
[----:B------:R-:W-:-:S06]  /*2ec0*/  SHF.R.U32.HI R5, RZ, 0x3, R4 ;  /* 0x00000003ff057819 */ /* 0x000fcc0000011604 */
[----:B------:R-:W-:Y:S08]  /*2ed0*/  MUFU.RCP R86, R86 ;  /* 0x0000005600567308 */ /* 0x000ff00000001000 */
[----:B------:R-:W2:Y:S01]  /*2ee0*/  MUFU.RCP R87, R87 ;  /* 0x0000005700577308 */ /* 0x000ea20000001000 */
[----:B-1----:R-:W-:Y:S01]  /*2ef0*/  FMUL2 R84, R84.F32x2.HI_LO, R40.F32x2.HI_LO ;  /* 0x000000285454724a */ /* 0x002fe20000000000 */
[----:B------:R-:W-:-:S02]  /*2f00*/  LOP3.LUT R41, R4, 0x70, R5, 0x78, !PT ;  /* 0x0000007004297812 */ /* 0x000fc400078e7805 */
[----:B------:R-:W-:Y:S01]  /*2f10*/  IADD3 R40, PT, PT, R44, 0x50, RZ ;  /* 0x000000502c287810 */ /* 0x000fe20007ffe0ff */
[----:B------:R-:W-:Y:S01]  /*2f20*/  FMUL2 R56, R84.F32x2.HI_LO, R56.F32x2.HI_LO ;  /* 0x000000385438724a */ /* 0x000fe20000000000 */
[----:B------:R-:W-:Y:S01]  /*2f30*/  F2FP.BF16.F32.PACK_AB R5, R23, R22 ;  /* 0x000000161705723e */ /* 0x000fe200000010ff */
[----:B------:R1:W-:Y:S01]  /*2f40*/  STS.128 [R41], R8 ;  /* 0x0000000829007388 */ /* 0x0003e20000000c00 */
[----:B------:R-:W-:Y:S01]  /*2f50*/  MUFU.RCP R18, R18 ;  /* 0x0000001200127308 */ /* 0x000fe20000001000 */
[----:B------:R-:W-:-:S07]  /*2f60*/  F2FP.BF16.F32.PACK_AB R4, R21, R20 ;  /* 0x000000141504723e */ /* 0x000fce00000010ff */
[----:B------:R-:W3:Y:S01]  /*2f70*/  MUFU.RCP R19, R19 ;  /* 0x0000001300137308 */ /* 0x000ee20000001000 */
[----:B--2---:R-:W-:Y:S01]  /*2f80*/  FMUL2 R86, R86.F32x2.HI_LO, R22.F32x2.HI_LO ;  /* 0x000000165656724a */ /* 0x004fe20000000000 */
[----:B------:R-:W-:Y:S02]  /*2f90*/  SHF.R.U32.HI R23, RZ, 0x3, R40 ;  /* 0x00000003ff177819 */ /* 0x000fe40000011628 */
[----:B------:R-:W-:Y:S01]  /*2fa0*/  F2FP.BF16.F32.PACK_AB R22, R57, R56 ;  /* 0x000000383916723e */ /* 0x000fe200000010ff */
[----:B------:R-:W-:Y:S01]  /*2fb0*/  FMUL2 R54, R86.F32x2.HI_LO, R54.F32x2.HI_LO ;  /* 0x000000365636724a */ /* 0x000fe20000000000 */
[----:B------:R-:W-:Y:S02]  /*2fc0*/  LOP3.LUT R23, R40, 0x70, R23, 0x78, !PT ;  /* 0x0000007028177812 */ /* 0x000fe400078e7817 */
[----:B------:R-:W2:Y:S08]  /*2fd0*/  MUFU.EX2 R26, R26 ;  /* 0x0000001a001a7308 */ /* 0x000eb00000000800 */
[----:B------:R-:W-:Y:S01]  /*2fe0*/  MUFU.RCP R2, R2 ;  /* 0x0000000200027308 */ /* 0x000fe20000001000 */
[----:B---3--:R-:W-:Y:S01]  /*2ff0*/  FMUL2 R18, R18.F32x2.HI_LO, R34.F32x2.HI_LO ;  /* 0x000000221212724a */ /* 0x008fe20000000000 */
[----:B------:R-:W-:-:S02]  /*3000*/  F2FP.BF16.F32.PACK_AB R35, R35, R34 ;  /* 0x000000222323723e */ /* 0x000fc400000010ff */
[----:B------:R-:W-:Y:S01]  /*3010*/  F2FP.BF16.F32.PACK_AB R34, R33, R32 ;  /* 0x000000202122723e */ /* 0x000fe200000010ff */
[----:B------:R-:W-:Y:S01]  /*3020*/  FMUL2 R18, R18.F32x2.HI_LO, R66.F32x2.HI_LO ;  /* 0x000000421212724a */ /* 0x000fe20000000000 */
[C---:B-1----:R-:W-:Y:S02]  /*3030*/  IADD3 R8, PT, PT, R44.reuse, 0x60, RZ ;  /* 0x000000602c087810 */ /* 0x042fe40007ffe0ff */
[----:B------:R-:W1:Y:S01]  /*3040*/  MUFU.RCP R3, R3 ;  /* 0x0000000300037308 */ /* 0x000e620000001000 */
[----:B------:R-:W-:Y:S01]  /*3050*/  IADD3 R44, PT, PT, R44, 0x70, RZ ;  /* 0x000000702c2c7810 */ /* 0x000fe20007ffe0ff */
[----:B--2---:R-:W-:Y:S01]  /*3060*/  FADD R68, R26, 1 ;  /* 0x3f8000001a447421 */ /* 0x004fe20000000000 */
[----:B------:R-:W-:Y:S02]  /*3070*/  SHF.R.U32.HI R11, RZ, 0x3, R8 ;  /* 0x00000003ff0b7819 */ /* 0x000fe40000011608 */
[----:B------:R-:W-:Y:S02]  /*3080*/  SHF.R.U32.HI R9, RZ, 0x3, R44 ;  /* 0x00000003ff097819 */ /* 0x000fe4000001162c */
[----:B------:R-:W-:Y:S01]  /*3090*/  F2FP.BF16.F32.PACK_AB R26, R13, R12 ;  /* 0x0000000c0d1a723e */ /* 0x000fe200000010ff */
[----:B------:R-:W-:Y:S04]  /*30a0*/  MUFU.RCP R70, R70 ;  /* 0x0000004600467308 */ /* 0x000fe80000001000 */
[----:B------:R2:W-:Y:S04]  /*30b0*/  STS.128 [R23], R24 ;  /* 0x0000001817007388 */ /* 0x0005e80000000c00 */
[----:B------:R-:W3:Y:S01]  /*30c0*/  MUFU.RCP R71, R71 ;  /* 0x0000004700477308 */ /* 0x000ee20000001000 */
[----:B-1----:R-:W-:Y:S01]  /*30d0*/  FMUL2 R2, R2.F32x2.HI_LO, R32.F32x2.HI_LO ;  /* 0x000000200202724a */ /* 0x002fe20000000000 */
[----:B------:R-:W-:-:S02]  /*30e0*/  F2FP.BF16.F32.PACK_AB R32, R29, R28 ;  /* 0x0000001c1d20723e */ /* 0x000fc400000010ff */
[----:B------:R-:W-:Y:S01]  /*30f0*/  F2FP.BF16.F32.PACK_AB R33, R31, R30 ;  /* 0x0000001e1f21723e */ /* 0x000fe200000010ff */
[----:B------:R-:W-:-:S03]  /*3100*/  FMUL2 R2, R2.F32x2.HI_LO, R64.F32x2.HI_LO ;  /* 0x000000400202724a */ /* 0x000fc60000000000 */
[----:B------:R-:W-:Y:S02]  /*3110*/  MUFU.RCP R88, R88 ;  /* 0x0000005800587308 */ /* 0x000fe40000001000 */
[----:B------:R-:W-:Y:S02]  /*3120*/  F2FP.BF16.F32.PACK_AB R10, R3, R2 ;  /* 0x00000002030a723e */ /* 0x000fe400000010ff */
[C---:B------:R-:W-:Y:S02]  /*3130*/  LEA R3, R83.reuse, R79, 0xd ;  /* 0x0000004f53037211 */ /* 0x040fe400078e68ff */
[----:B------:R-:W-:Y:S02]  /*3140*/  LEA R2, R83, R80, 0xd ;  /* 0x0000005053027211 */ /* 0x000fe400078e68ff */
[----:B------:R-:W1:Y:S01]  /*3150*/  MUFU.RCP R89, R89 ;  /* 0x0000005900597308 */ /* 0x000e620000001000 */
[----:B---3--:R-:W-:Y:S01]  /*3160*/  FMUL2 R70, R70.F32x2.HI_LO, R28.F32x2.HI_LO ;  /* 0x0000001c4646724a */ /* 0x008fe20000000000 */
[----:B------:R-:W-:-:S02]  /*3170*/  LOP3.LUT R29, R8, 0x70, R11, 0x78, !PT ;  /* 0x00000070081d7812 */ /* 0x000fc400078e780b */
[----:B------:R-:W-:Y:S01]  /*3180*/  LOP3.LUT R28, R44, 0x70, R9, 0x78, !PT ;  /* 0x000000702c1c7812 */ /* 0x000fe200078e7809 */
[----:B------:R-:W-:Y:S01]  /*3190*/  FMUL2 R70, R70.F32x2.HI_LO, R60.F32x2.HI_LO ;  /* 0x0000003c4646724a */ /* 0x000fe20000000000 */
[----:B------:R-:W-:Y:S01]  /*31a0*/  F2FP.BF16.F32.PACK_AB R11, R19, R18 ;  /* 0x00000012130b723e */ /* 0x000fe200000010ff */
[----:B------:R3:W-:Y:S01]  /*31b0*/  STS.128 [R29], R4 ;  /* 0x000000041d007388 */ /* 0x0007e20000000c00 */
[----:B------:R-:W-:Y:S02]  /*31c0*/  MUFU.RCP R68, R68 ;  /* 0x0000004400447308 */ /* 0x000fe40000001000 */
[----:B------:R-:W-:Y:S01]  /*31d0*/  F2FP.BF16.F32.PACK_AB R8, R71, R70 ;  /* 0x000000464708723e */ /* 0x000fe200000010ff */
[----:B------:R3:W-:Y:S01]  /*31e0*/  STS.128 [R28], R32 ;  /* 0x000000201c007388 */ /* 0x0007e20000000c00 */
[----:B--2---:R-:W-:Y:S02]  /*31f0*/  F2FP.BF16.F32.PACK_AB R23, R91, R90 ;  /* 0x0000005a5b17723e */ /* 0x004fe400000010ff */
[----:B------:R-:W-:Y:S01]  /*3200*/  F2FP.BF16.F32.PACK_AB R24, R43, R42 ;  /* 0x0000002a2b18723e */ /* 0x000fe200000010ff */
[----:B------:R2:W-:Y:S06]  /*3210*/  MEMBAR.ALL.CTA ;  /* 0x0000000000007992 */ /* 0x0005ec0000008000 */
[----:B--2---:R-:W2:Y:S01]  /*3220*/  FENCE.VIEW.ASYNC.S ;  /* 0x00000000000073c6 */ /* 0x004ea20000000000 */
[----:B------:R-:W4:Y:S01]  /*3230*/  MUFU.RCP R69, R69 ;  /* 0x0000004500457308 */ /* 0x000f220000001000 */
[----:B-1----:R-:W-:Y:S01]  /*3240*/  FMUL2 R12, R88.F32x2.HI_LO, R20.F32x2.HI_LO ;  /* 0x00000014580c724a */ /* 0x002fe20000000000 */
[----:B------:R-:W-:-:S02]  /*3250*/  F2FP.BF16.F32.PACK_AB R21, R55, R54 ;  /* 0x000000363715723e */ /* 0x000fc400000010ff */
[----:B------:R-:W-:Y:S01]  /*3260*/  F2FP.BF16.F32.PACK_AB R25, R47, R46 ;  /* 0x0000002e2f19723e */ /* 0x000fe200000010ff */
[----:B------:R-:W-:Y:S01]  /*3270*/  FMUL2 R12, R12.F32x2.HI_LO, R52.F32x2.HI_LO ;  /* 0x000000340c0c724a */ /* 0x000fe20000000000 */
[----:B------:R-:W-:Y:S02]  /*3280*/  F2FP.BF16.F32.PACK_AB R26, R49, R48 ;  /* 0x00000030311a723e */ /* 0x000fe400000010ff */
[----:B------:R-:W-:Y:S02]  /*3290*/  F2FP.BF16.F32.PACK_AB R27, R51, R50 ;  /* 0x00000032331b723e */ /* 0x000fe400000010ff */
[----:B------:R-:W-:Y:S02]  /*32a0*/  F2FP.BF16.F32.PACK_AB R20, R13, R12 ;  /* 0x0000000c0d14723e */ /* 0x000fe400000010ff */
[----:B------:R-:W-:Y:S02]  /*32b0*/  F2FP.BF16.F32.PACK_AB R13, R17, R16 ;  /* 0x00000010110d723e */ /* 0x000fe400000010ff */
[----:B------:R-:W-:-:S02]  /*32c0*/  F2FP.BF16.F32.PACK_AB R12, R15, R14 ;  /* 0x0000000e0f0c723e */ /* 0x000fc400000010ff */
[----:B------:R-:W-:Y:S01]  /*32d0*/  LEA R16, R83, R78, 0xd ;  /* 0x0000004e53107211 */ /* 0x000fe200078e68ff */
[----:B----4-:R-:W-:Y:S01]  /*32e0*/  FMUL2 R68, R68.F32x2.HI_LO, R30.F32x2.HI_LO ;  /* 0x0000001e4444724a */ /* 0x010fe20000000000 */
[----:B------:R-:W-:Y:S02]  /*32f0*/  F2FP.BF16.F32.PACK_AB R14, R37, R36 ;  /* 0x00000024250e723e */ /* 0x000fe400000010ff */
[----:B------:R-:W-:Y:S01]  /*3300*/  F2FP.BF16.F32.PACK_AB R15, R39, R38 ;  /* 0x00000026270f723e */ /* 0x000fe200000010ff */
[----:B------:R-:W-:Y:S01]  /*3310*/  FMUL2 R68, R68.F32x2.HI_LO, R62.F32x2.HI_LO ;  /* 0x0000003e4444724a */ /* 0x000fe20000000000 */
[----:B------:R-:W-:-:S04]  /*3320*/  LEA R83, R83, R81, 0xd ;  /* 0x0000005153537211 */ /* 0x000fc800078e68ff */
[----:B------:R-:W-:Y:S01]  /*3330*/  F2FP.BF16.F32.PACK_AB R9, R69, R68 ;  /* 0x000000444509723e */ /* 0x000fe200000010ff */
[----:B--2---:R-:W-:Y:S06]  /*3340*/  BAR.SYNC.DEFER_BLOCKING 0x1, 0x80 ;  /* 0x0042000000007b1d */ /* 0x004fec0000010000 */
[----:B---3--:R-:W-:Y:S05]  /*3350*/  BRA.U !UP4, `(.L_x_24) ;  /* 0x000000010c0c7547 */ /* 0x008fea000b800000 */
[----:B------:R1:W-:Y:S01]  /*3360*/  UTMASTG.2D [UR8], [UR34], desc[URZ] ;  /* 0x0000ff08220073b5 */ /* 0x0003e20008009000 */
[----:B------:R0:W-:Y:S01]  /*3370*/  UTMACMDFLUSH ;  /* 0x00000000000079b7 */ /* 0x0001e20000000000 */
[----:B-1----:R-:W-:-:S04]  /*3380*/  DEPBAR.LE SB0, 0x3 ;  /* 0x000080c00000791a */ /* 0x002fc80000000000 */
.L_x_24:
[----:B------:R-:W-:Y:S06]  /*3390*/  BAR.SYNC.DEFER_BLOCKING 0x1, 0x80 ;  /* 0x0042000000007b1d */ /* 0x000fec0000010000 */
[----:B------:R1:W-:Y:S04]  /*33a0*/  STS.128 [R16], R12 ;  /* 0x0000000c10007388 */ /* 0x0003e80000000c00 */
[----:B------:R1:W-:Y:S04]  /*33b0*/  STS.128 [R3], R24 ;  /* 0x0000001803007388 */ /* 0x0003e80000000c00 */
[----:B------:R1:W-:Y:S04]  /*33c0*/  STS.128 [R2], R20 ;  /* 0x0000001402007388 */ /* 0x0003e80000000c00 */
[----:B------:R1:W-:Y:S01]  /*33d0*/  STS.128 [R83], R8 ;  /* 0x0000000853007388 */ /* 0x0003e20000000c00 */
[----:B------:R2:W-:Y:S06]  /*33e0*/  MEMBAR.ALL.CTA ;  /* 0x0000000000007992 */ /* 0x0005ec0000008000 */
[----:B--2---:R-:W2:Y:S02]  /*33f0*/  FENCE.VIEW.ASYNC.S ;  /* 0x00000000000073c6 */ /* 0x004ea40000000000 */
[----:B--2---:R-:W-:Y:S06]  /*3400*/  BAR.SYNC.DEFER_BLOCKING 0x1, 0x80 ;  /* 0x0042000000007b1d */ /* 0x004fec0000010000 */
[----:B------:R-:W-:Y:S05]  /*3410*/  BRA.U !UP4, `(.L_x_25) ;  /* 0x000000010c1c7547 */ /* 0x000fea000b800000 */
[----:B------:R-:W-:Y:S01]  /*3420*/  USHF.L.U32 UR4, UR4, 0xc, URZ ;  /* 0x0000000c04047899 */ /* 0x000fe200080006ff */
[----:B------:R-:W-:-:S03]  /*3430*/  UMOV UR6, UR10 ;  /* 0x0000000a00067c82 */ /* 0x000fc60008000000 */
[----:B------:R-:W-:-:S04]  /*3440*/  UIADD3 UR4, UPT, UPT, UR26, UR4, UR4 ;  /* 0x000000041a047290 */ /* 0x000fc8000fffe004 */
[----:B------:R-:W-:-:S09]  /*3450*/  UIADD3 UR4, UPT, UPT, UR4, 0x400, URZ ;  /* 0x0000040004047890 */ /* 0x000fd2000fffe0ff */
[----:B------:R2:W-:Y:S01]  /*3460*/  UTMASTG.2D [UR4], [UR32], desc[URZ] ;  /* 0x0000ff04200073b5 */ /* 0x0005e20008009000 */
[----:B------:R0:W-:Y:S01]  /*3470*/  UTMACMDFLUSH ;  /* 0x00000000000079b7 */ /* 0x0001e20000000000 */
[----:B--2---:R-:W-:-:S04]  /*3480*/  DEPBAR.LE SB0, 0x3 ;  /* 0x000080c00000791a */ /* 0x004fc80000000000 */
.L_x_25:
[----:B------:R-:W-:Y:S01]  /*3490*/  BAR.SYNC.DEFER_BLOCKING 0x1, 0x80 ;  /* 0x0042000000007b1d */ /* 0x000fe20000010000 */
[----:B------:R-:W-:Y:S02]  /*34a0*/  UISETP.GE.U32.AND UP0, UPT, UR29, 0x6, UPT ;  /* 0x000000061d00788c */ /* 0x000fe4000bf06070 */
[----:B------:R-:W-:Y:S02]  /*34b0*/  UIADD3 UR4, UPT, UPT, UR29, 0x2, URZ ;  /* 0x000000021d047890 */ /* 0x000fe4000fffe0ff */
[----:B------:R-:W-:Y:S02]  /*34c0*/  UIADD3 UR28, UPT, UPT, UR28, 0x40, URZ ;  /* 0x000000401c1c7890 */ /* 0x000fe4000fffe0ff */
[----:B------:R-:W-:Y:S02]  /*34d0*/  UIADD3 UR30, UPT, UPT, UR30, 0x1, URZ ;  /* 0x000000011e1e7890 */ /* 0x000fe4000fffe0ff */
[----:B------:R-:W-:Y:S02]  /*34e0*/  UIADD3 UR5, UPT, UPT, UR5, 0x20, URZ ;  /* 0x0000002005057890 */ /* 0x000fe4000fffe0ff */
[----:B------:R-:W-:-:S02]  /*34f0*/  UIADD3 UR9, UPT, UPT, UR9, 0x40, URZ ;  /* 0x0000004009097890 */ /* 0x000fc4000fffe0ff */
[----:B------:R-:W-:Y:S01]  /*3500*/  UIADD3 UR8, UPT, UPT, UR8, 0x4000, URZ ;  /* 0x0000400008087890 */ /* 0x000fe2000fffe0ff */
[----:B------:R-:W-:Y:S01]  /*3510*/  UMOV UR29, UR4 ;  /* 0x00000004001d7c82 */ /* 0x000fe20008000000 */
[----:B------:R-:W-:Y:S10]  /*3520*/  BRA.U !UP0, `(.L_x_26) ;  /* 0xffffffe908ec7547 */ /* 0x000ff4000b83ffff */
[----:B------:R-:W2:Y:S01]  /*3530*/  LDCU.64 UR4, c[0x0][0x6c0] ;  /* 0x0000d800ff0477ac */ /* 0x000ea20008000a00 */
[----:B------:R-:W-:Y:S01]  /*3540*/  LOP3.LUT R0, R0, 0x1, RZ, 0x3c, !PT ;  /* 0x0000000100007812 */ /* 0x000fe200078e3cff */
[----:B------:R-:W-:Y:S01]  /*3550*/  UIADD3 UR19, UPT, UPT, UR18, UR19, URZ ;  /* 0x0000001312137290 */ /* 0x000fe2000fffe0ff */
[----:B------:R-:W-:-:S03]  /*3560*/  ELECT P0, URZ, PT ;  /* 0x0000000000ff782f */ /* 0x000fc60003800000 */
[----:B------:R-:W-:Y:S02]  /*3570*/  UISETP.GE.AND UP0, UPT, UR19, 0x200, UPT ;  /* 0x000002001300788c */ /* 0x000fe4000bf06270 */
[----:B------:R-:W-:Y:S02]  /*3580*/  UIADD3 UR16, UPT, UPT, UR16, 0x1, URZ ;  /* 0x0000000110107890 */ /* 0x000fe4000fffe0ff */
[----:B--2---:R-:W-:-:S06]  /*3590*/  UIMAD.WIDE.U32 UR8, UR19, UR5, URZ ;  /* 0x00000005130872a5 */ /* 0x004fcc000f8e00ff */
[----:B-1----:R-:W-:Y:S01]  /*35a0*/  @P0 IMAD.MOV.U32 R2, RZ, RZ, 0x1 ;  /* 0x00000001ff020424 */ /* 0x002fe200078e00ff */
[----:B------:R-:W1:Y:S03]  /*35b0*/  LDCU UR5, c[0x0][0x6d0] ;  /* 0x0000da00ff0577ac */ /* 0x000e660008000800 */
[----:B------:R2:W-:Y:S01]  /*35c0*/  @P0 SYNCS.ARRIVE.TRANS64.ART0 RZ, [UR7+0x28], R2 ;  /* 0x00002802ffff09a7 */ /* 0x0005e20008500007 */
        /* <DEDUP_REMOVED lines=10> */
[----:B------:R-:W-:-:S04]  /*3670*/  UIADD3 UR9, UPT, UPT, UR9, UR6, URZ ;  /* 0x0000000609097290 */ /* 0x000fc8000fffe0ff */
[----:B------:R-:W-:-:S04]  /*3680*/  USHF.R.U32.HI UR9, URZ, UR15, UR9 ;  /* 0x0000000fff097299 */ /* 0x000fc80008011609 */
[----:B-1----:R-:W-:Y:S01]  /*3690*/  UIMAD.WIDE.U32 UR26, UR9, UR5, URZ ;  /* 0x00000005091a72a5 */ /* 0x002fe2000f8e00ff */
[----:B------:R-:W1:Y:S03]  /*36a0*/  LDCU UR5, c[0x0][0x6cc] ;  /* 0x0000d980ff0577ac */ /* 0x000e660008000800 */
[----:B------:R-:W-:-:S04]  /*36b0*/  UIADD3 UR6, UPT, UPT, UR9, -UR27, URZ ;  /* 0x8000001b09067290 */ /* 0x000fc8000fffe0ff */
[----:B------:R-:W-:-:S04]  /*36c0*/  USHF.R.U32.HI UR6, URZ, UR14, UR6 ;  /* 0x0000000eff067299 */ /* 0x000fc80008011606 */
[----:B------:R-:W-:-:S04]  /*36d0*/  UIADD3 UR6, UPT, UPT, UR27, UR6, URZ ;  /* 0x000000061b067290 */ /* 0x000fc8000fffe0ff */
[----:B------:R-:W-:Y:S02]  /*36e0*/  USHF.R.U32.HI UR8, URZ, UR13, UR6 ;  /* 0x0000000dff087299 */ /* 0x000fe40008011606 */
[----:B------:R-:W-:Y:S02]  /*36f0*/  UIADD3 UR6, UPT, UPT, -UR9, URZ, URZ ;  /* 0x000000ff09067290 */ /* 0x000fe4000fffe1ff */
[----:B------:R-:W-:Y:S02]  /*3700*/  UIADD3 UR8, UPT, UPT, -UR8, URZ, URZ ;  /* 0x000000ff08087290 */ /* 0x000fe4000fffe1ff */
[----:B-1----:R-:W-:Y:S02]  /*3710*/  UIMAD UR10, UR5, UR6, UR10 ;  /* 0x00000006050a72a4 */ /* 0x002fe4000f8e020a */
[----:B------:R-:W-:Y:S01]  /*3720*/  UIMAD UR9, UR4, UR8, UR9 ;  /* 0x00000008040972a4 */ /* 0x000fe2000f8e0209 */
[----:B--2---:R-:W-:Y:S11]  /*3730*/  BRA.U !UP0, `(.L_x_27) ;  /* 0xffffffe908207547 */ /* 0x004ff6000b83ffff */
.L_x_22:
[----:B------:R-:W-:Y:S05]  /*3740*/  BRA.U !UP4, `(.L_x_28) ;  /* 0x000000010c1c7547 */ /* 0x000fea000b800000 */
[----:B------:R-:W1:Y:S01]  /*3750*/  S2UR UR4, SR_CgaCtaId ;  /* 0x00000000000479c3 */ /* 0x000e620000008800 */
[----:B------:R-:W-:Y:S01]  /*3760*/  ELECT P0, URZ, PT ;  /* 0x0000000000ff782f */ /* 0x000fe20003800000 */
[----:B------:R-:W-:Y:S01]  /*3770*/  HFMA2 R0, -RZ, RZ, 0, 5.9604644775390625e-08 ;  /* 0x00000001ff007431 */ /* 0x000fe200000001ff */
[----:B------:R-:W-:-:S05]  /*3780*/  UMOV UR5, 0x40 ;  /* 0x0000004000057882 */ /* 0x000fca0000000000 */
[----:B------:R-:W-:Y:S01]  /*3790*/  UVIRTCOUNT.DEALLOC.SMPOOL 0x80 ;  /* 0x000000800000784c */ /* 0x000fe20000000000 */
[----:B-1----:R-:W-:-:S09]  /*37a0*/  ULEA UR4, UR4, UR5, 0x18 ;  /* 0x0000000504047291 */ /* 0x002fd2000f8ec0ff */
[----:B------:R1:W-:Y:S03]  /*37b0*/  @P0 STS.U8 [UR4], R0 ;  /* 0x00000000ff000988 */ /* 0x0003e60008000004 */
.L_x_28:
[----:B------:R-:W-:Y:S06]  /*37c0*/  BAR.SYNC.DEFER_BLOCKING 0x1, 0x80 ;  /* 0x0042000000007b1d */ /* 0x000fec0000010000 */
[----:B------:R-:W-:Y:S05]  /*37d0*/  BRA.U !UP4, `(.L_x_29) ;  /* 0x000000010ca07547 */ /* 0x000fea000b800000 */
[----:B------:R-:W2:Y:S01]  /*37e0*/  S2UR UR4, SR_CgaCtaId ;  /* 0x00000000000479c3 */ /* 0x000ea20000008800 */
[----:B------:R-:W-:Y:S01]  /*37f0*/  NOP ;  /* 0x0000000000007918 */ /* 0x000fe20000000000 */
[----:B------:R-:W-:Y:S01]  /*3800*/  UMOV UR5, 0x50 ;  /* 0x0000005000057882 */ /* 0x000fe20000000000 */
[----:B------:R-:W-:Y:S01]  /*3810*/  ULOP3.LUT UR9, UR20, 0xffff, URZ, 0xc0, !UPT ;  /* 0x0000ffff14097892 */ /* 0x000fe2000f8ec0ff */
[----:B------:R-:W-:-:S03]  /*3820*/  UMOV UR6, 0xffff ;  /* 0x0000ffff00067882 */ /* 0x000fc60000000000 */
[----:B------:R-:W-:-:S04]  /*3830*/  USHF.R.U32.HI UR9, URZ, 0x5, UR9 ;  /* 0x00000005ff097899 */ /* 0x000fc80008011609 */
[----:B------:R-:W-:Y:S02]  /*3840*/  UIADD3 UR8, UPT, UPT, UR9, 0x10, URZ ;  /* 0x0000001009087890 */ /* 0x000fe4000fffe0ff */
[----:B------:R-:W-:Y:S02]  /*3850*/  USHF.L.U32 UR6, UR6, UR9, URZ ;  /* 0x0000000906067299 */ /* 0x000fe400080006ff */
[----:B--2---:R-:W-:-:S03]  /*3860*/  ULEA UR4, UR4, UR5, 0x18 ;  /* 0x0000000504047291 */ /* 0x004fc6000f8ec0ff */
[----:B------:R-:W-:Y:S02]  /*3870*/  UMOV UR5, 0x1 ;  /* 0x0000000100057882 */ /* 0x000fe40000000000 */
[----:B------:R-:W-:-:S04]  /*3880*/  USHF.L.U32 UR8, UR5, UR8, URZ ;  /* 0x0000000805087299 */ /* 0x000fc800080006ff */
[----:B-1----:R-:W1:Y:S01]  /*3890*/  LDS R0, [UR4] ;  /* 0x00000004ff007984 */ /* 0x002e620008000800 */
[----:B------:R-:W-:-:S04]  /*38a0*/  ULOP3.LUT UR8, UR8, UR6, URZ, 0xfc, !UPT ;  /* 0x0000000608087292 */ /* 0x000fc8000f8efcff */
[----:B------:R-:W-:Y:S01]  /*38b0*/  ULOP3.LUT UR6, UR8, 0xffff, URZ, 0xc0, !UPT ;  /* 0x0000ffff08067892 */ /* 0x000fe2000f8ec0ff */
[----:B-1----:R-:W-:-:S13]  /*38c0*/  R2UR UR7, R0 ;  /* 0x00000000000772ca */ /* 0x002fda00000e0000 */
[----:B------:R-:W-:-:S04]  /*38d0*/  ULOP3.LUT UR5, UR8, 0xffff, UR7, 0x80, !UPT ;  /* 0x0000ffff08057892 */ /* 0x000fc8000f8e8007 */
[----:B------:R-:W-:-:S09]  /*38e0*/  UISETP.NE.AND UP0, UPT, UR5, UR6, UPT ;  /* 0x000000060500728c */ /* 0x000fd2000bf05270 */
[----:B------:R-:W-:Y:S05]  /*38f0*/  BRA.U UP0, `(.L_x_30) ;  /* 0x00000001004c7547 */ /* 0x000fea000b800000 */
[----:B------:R-:W-:Y:S02]  /*3900*/  USHF.R.U32.HI UR5, URZ, 0x10, UR8 ;  /* 0x00000010ff057899 */ /* 0x000fe40008011608 */
[----:B------:R-:W-:-:S04]  /*3910*/  USHF.R.U32.HI UR6, URZ, 0x10, UR7 ;  /* 0x00000010ff067899 */ /* 0x000fc80008011607 */
[----:B------:R-:W-:-:S04]  /*3920*/  ULOP3.LUT UR6, UR6, UR5, URZ, 0xc0, !UPT ;  /* 0x0000000506067292 */ /* 0x000fc8000f8ec0ff */
[----:B------:R-:W-:-:S09]  /*3930*/  UISETP.NE.AND UP0, UPT, UR6, UR5, UPT ;  /* 0x000000050600728c */ /* 0x000fd2000bf05270 */
[----:B------:R-:W-:Y:S05]  /*3940*/  BRA.U UP0, `(.L_x_31) ;  /* 0x00000001002c7547 */ /* 0x000fea000b800000 */
[----:B------:R-:W1:Y:S01]  /*3950*/  S2R R2, SR_LANEID ;  /* 0x0000000000027919 */ /* 0x000e620000000000 */
[----:B------:R-:W-:Y:S01]  /*3960*/  ULOP3.LUT UR8, URZ, UR8, URZ, 0x33, !UPT ;  /* 0x00000008ff087292 */ /* 0x000fe2000f8e33ff */
[----:B------:R-:W-:Y:S02]  /*3970*/  VOTEU.ANY UR6, UPT, PT ;  /* 0x0000000000067886 */ /* 0x000fe400038e0100 */
[----:B------:R-:W-:-:S03]  /*3980*/  UFLO.U32 UR6, UR6 ;  /* 0x00000006000672bd */ /* 0x000fc600080e0000 */
[----:B------:R-:W-:-:S04]  /*3990*/  IMAD.U32 R0, RZ, RZ, UR8 ;  /* 0x00000008ff007e24 */ /* 0x000fc8000f8e00ff */
[----:B------:R-:W2:Y:S02]  /*39a0*/  REDUX UR5, R0 ;  /* 0x00000000000573c4 */ /* 0x000ea40000000000 */
[----:B------:R5:W-:Y:S01]  /*39b0*/  UTCATOMSWS.AND URZ, UR8 ;  /* 0x0000000800ff79e3 */ /* 0x000be20008000000 */
[----:B-1----:R-:W-:Y:S02]  /*39c0*/  ISETP.EQ.U32.AND P0, PT, R2, UR6, PT ;  /* 0x0000000602007c0c */ /* 0x002fe4000bf02070 */
[----:B--2---:R-:W-:-:S11]  /*39d0*/  MOV R2, UR5 ;  /* 0x0000000500027c02 */ /* 0x004fd60008000f00 */
[----:B------:R5:W-:Y:S01]  /*39e0*/  @P0 ATOMS.AND RZ, [UR4], R2 ;  /* 0x00000002ffff098c */ /* 0x000be2000a800004 */
[----:B------:R-:W-:Y:S05]  /*39f0*/  BRA `(.L_x_32) ;  /* 0x0000000000147947 */ /* 0x000fea0003800000 */
.L_x_31:
[----:B------:R-:W-:Y:S02]  /*3a00*/  MOV R2, 0x3a20 ;  /* 0x00003a2000027802 */ /* 0x000fe40000000f00 */
[----:B---34-:R-:W-:Y:S05]  /*3a10*/  CALL.REL.NOINC `($__internal_0_$__cuda_sm10x_tcgen05_guardrail_trap_col_being_dealloced_not_returned_by_alloc) ;  /* 0x0000000000d07944 */ /* 0x018fea0003c00000 */
[----:B------:R-:W-:Y:S05]  /*3a20*/  BRA `(.L_x_32) ;  /* 0x0000000000087947 */ /* 0x000fea0003800000 */
.L_x_30:
[----:B------:R-:W-:Y:S02]  /*3a30*/  MOV R2, 0x3a50 ;  /* 0x00003a5000027802 */ /* 0x000fe40000000f00 */
[----:B---34-:R-:W-:Y:S05]  /*3a40*/  CALL.REL.NOINC `($__internal_2_$__cuda_sm10x_tcgen05_guardrail_trap_unallocated_columns_being_dealloced) ;  /* 0x0000000000dc7944 */ /* 0x018fea0003c00000 */
.L_x_32:
[----:B------:R-:W-:Y:S01]  /*3a50*/  NOP ;  /* 0x0000000000007918 */ /* 0x000fe20000000000 */
.L_x_29:
[----:B------:R-:W-:-:S04]  /*3a60*/  DEPBAR.LE SB0, 0x0 ;  /* 0x000080000000791a */ /* 0x000fc80000000000 */
[----:B------:R-:W-:-:S04]  /*3a70*/  DEPBAR.LE SB0, 0x0 ;  /* 0x000080000000791a */ /* 0x000fc80000000000 */
[----:B-----5:R-:W-:Y:S05]  /*3a80*/  EXIT ;  /* 0x000000000000794d */ /* 0x020fea0003800000 */
.L_x_5:
[----:B------:R-:W-:Y:S02]  /*3a90*/  MOV R6, UR4 ;  /* 0x0000000400067c02 */ /* 0x000fe40008000f00 */
[----:B------:R-:W-:Y:S02]  /*3aa0*/  MOV R7, UR4 ;  /* 0x0000000400077c02 */ /* 0x000fe40008000f00 */
[----:B------:R-:W-:-:S07]  /*3ab0*/  MOV R0, UR25 ;  /* 0x0000001900007c02 */ /* 0x000fce0008000f00 */
.L_x_33:
[----:B-1----:R1:W2:Y:S02]  /*3ac0*/  SYNCS.PHASECHK.TRANS64.TRYWAIT P0, [R0+URZ+0x10], R7 ;  /* 0x00001007000075a7 */ /* 0x0022a400080011ff */
[----:B--2---:R-:W-:Y:S05]  /*3ad0*/  @!P0 NANOSLEEP.SYNCS 0x989680 ;  /* 0x009896800000895d */ /* 0x004fea0003900000 */
[----:B------:R-:W2:Y:S02]  /*3ae0*/  @!P0 SYNCS.PHASECHK.TRANS64 P0, [R0+URZ+0x10], R7 ;  /* 0x00001007000085a7 */ /* 0x000ea400080010ff */
[----:B--2---:R-:W-:Y:S05]  /*3af0*/  @!P0 BRA `(.L_x_33) ;  /* 0xfffffffc00f08947 */ /* 0x004fea000383ffff */
[----:B------:R-:W-:Y:S05]  /*3b00*/  BRA `(.L_x_4) ;  /* 0xffffffcc008c7947 */ /* 0x000fea000383ffff */
.L_x_8:
[----:B------:R-:W-:Y:S02]  /*3b10*/  MOV R6, UR6 ;  /* 0x0000000600067c02 */ /* 0x000fe40008000f00 */
[----:B------:R-:W-:Y:S02]  /*3b20*/  MOV R7, UR6 ;  /* 0x0000000600077c02 */ /* 0x000fe40008000f00 */
[----:B------:R-:W-:-:S07]  /*3b30*/  MOV R0, UR4 ;  /* 0x0000000400007c02 */ /* 0x000fce0008000f00 */
.L_x_34:
[----:B-1----:R1:W2:Y:S02]  /*3b40*/  SYNCS.PHASECHK.TRANS64.TRYWAIT P0, [R0+URZ+0x10], R7 ;  /* 0x00001007000075a7 */ /* 0x0022a400080011ff */
[----:B--2---:R-:W-:Y:S05]  /*3b50*/  @!P0 NANOSLEEP.SYNCS 0x989680 ;  /* 0x009896800000895d */ /* 0x004fea0003900000 */
[----:B------:R-:W2:Y:S02]  /*3b60*/  @!P0 SYNCS.PHASECHK.TRANS64 P0, [R0+URZ+0x10], R7 ;  /* 0x00001007000085a7 */ /* 0x000ea400080010ff */
[----:B--2---:R-:W-:Y:S05]  /*3b70*/  @!P0 BRA `(.L_x_34) ;  /* 0xfffffffc00f08947 */ /* 0x004fea000383ffff */
[----:B------:R-:W-:Y:S05]  /*3b80*/  BRA `(.L_x_35) ;  /* 0xffffffd000647947 */ /* 0x000fea000383ffff */
.L_x_11:
[----:B------:R-:W-:Y:S02]  /*3b90*/  MOV R0, UR12 ;  /* 0x0000000c00007c02 */ /* 0x000fe40008000f00 */
[-C--:B------:R-:W-:Y:S02]  /*3ba0*/  MOV R6, R2.reuse ;  /* 0x0000000200067202 */ /* 0x080fe40000000f00 */
[----:B------:R-:W-:-:S07]  /*3bb0*/  MOV R7, R2 ;  /* 0x0000000200077202 */ /* 0x000fce0000000f00 */
.L_x_36:
[----:B-1----:R1:W2:Y:S02]  /*3bc0*/  SYNCS.PHASECHK.TRANS64.TRYWAIT P0, [R0+URZ+0x28], R7 ;  /* 0x00002807000075a7 */ /* 0x0022a400080011ff */
[----:B--2---:R-:W-:Y:S05]  /*3bd0*/  @!P0 NANOSLEEP.SYNCS 0x989680 ;  /* 0x009896800000895d */ /* 0x004fea0003900000 */
[----:B------:R-:W2:Y:S02]  /*3be0*/  @!P0 SYNCS.PHASECHK.TRANS64 P0, [R0+URZ+0x28], R7 ;  /* 0x00002807000085a7 */ /* 0x000ea400080010ff */
[----:B--2---:R-:W-:Y:S05]  /*3bf0*/  @!P0 BRA `(.L_x_36) ;  /* 0xfffffffc00f08947 */ /* 0x004fea000383ffff */
[----:B------:R-:W-:Y:S05]  /*3c00*/  BRA `(.L_x_37) ;  /* 0xffffffd400987947 */ /* 0x000fea000383ffff */
.L_x_13:
[----:B------:R-:W-:Y:S02]  /*3c10*/  MOV R6, UR26 ;  /* 0x0000001a00067c02 */ /* 0x000fe40008000f00 */
[----:B------:R-:W-:Y:S02]  /*3c20*/  MOV R7, UR26 ;  /* 0x0000001a00077c02 */ /* 0x000fe40008000f00 */
[----:B------:R-:W-:Y:S07]  /*3c30*/  MOV R0, UR17 ;  /* 0x0000001100007c02 */ /* 0x000fee0008000f00 */
.L_x_38:
[----:B-1----:R1:W2:Y:S02]  /*3c40*/  SYNCS.PHASECHK.TRANS64.TRYWAIT P1, [R0+URZ], R7 ;  /* 0x00000007000075a7 */ /* 0x0022a400080211ff */
[----:B--2---:R-:W-:Y:S05]  /*3c50*/  @!P1 NANOSLEEP.SYNCS 0x989680 ;  /* 0x009896800000995d */ /* 0x004fea0003900000 */
[----:B------:R-:W2:Y:S02]  /*3c60*/  @!P1 SYNCS.PHASECHK.TRANS64 P1, [R0+URZ], R7 ;  /* 0x00000007000095a7 */ /* 0x000ea400080210ff */
[----:B--2---:R-:W-:Y:S05]  /*3c70*/  @!P1 BRA `(.L_x_38) ;  /* 0xfffffffc00f09947 */ /* 0x004fea000383ffff */
[----:B------:R-:W-:Y:S05]  /*3c80*/  BRA `(.L_x_12) ;  /* 0xffffffd800147947 */ /* 0x000fea000383ffff */
.L_x_16:
[----:B------:R-:W-:-:S07]  /*3c90*/  MOV R7, R6 ;  /* 0x0000000600077202 */ /* 0x000fce0000000f00 */
.L_x_39:
[----:B-1----:R1:W2:Y:S02]  /*3ca0*/  SYNCS.PHASECHK.TRANS64.TRYWAIT P0, [R9+URZ+0x28], R7 ;  /* 0x00002807090075a7 */ /* 0x0022a400080011ff */
[----:B--2---:R-:W-:Y:S05]  /*3cb0*/  @!P0 NANOSLEEP.SYNCS 0x989680 ;  /* 0x009896800000895d */ /* 0x004fea0003900000 */
[----:B------:R-:W2:Y:S02]  /*3cc0*/  @!P0 SYNCS.PHASECHK.TRANS64 P0, [R9+URZ+0x28], R7 ;  /* 0x00002807090085a7 */ /* 0x000ea400080010ff */
[----:B--2---:R-:W-:Y:S05]  /*3cd0*/  @!P0 BRA `(.L_x_39) ;  /* 0xfffffffc00f08947 */ /* 0x004fea000383ffff */
[----:B------:R-:W-:Y:S05]  /*3ce0*/  BRA `(.L_x_9) ;  /* 0xffffffd8009c7947 */ /* 0x000fea000383ffff */
.L_x_23:
[----:B------:R-:W-:Y:S02]  /*3cf0*/  MOV R2, UR11 ;  /* 0x0000000b00027c02 */ /* 0x000fe40008000f00 */
[----:B------:R-:W-:-:S07]  /*3d00*/  MOV R5, R4 ;  /* 0x0000000400057202 */ /* 0x000fce0000000f00 */
.L_x_40:
[----:B-1----:R1:W2:Y:S02]  /*3d10*/  SYNCS.PHASECHK.TRANS64.TRYWAIT P0, [R2+URZ+0x20], R5 ;  /* 0x00002005020075a7 */ /* 0x0022a400080011ff */
[----:B--2---:R-:W-:Y:S05]  /*3d20*/  @!P0 NANOSLEEP.SYNCS 0x989680 ;  /* 0x009896800000895d */ /* 0x004fea0003900000 */
[----:B------:R-:W2:Y:S02]  /*3d30*/  @!P0 SYNCS.PHASECHK.TRANS64 P0, [R2+URZ+0x20], R5 ;  /* 0x00002005020085a7 */ /* 0x000ea400080010ff */
[----:B--2---:R-:W-:Y:S05]  /*3d40*/  @!P0 BRA `(.L_x_40) ;  /* 0xfffffffc00f08947 */ /* 0x004fea000383ffff */
[----:B------:R-:W-:Y:S05]  /*3d50*/  BRA `(.L_x_41) ;  /* 0xffffffe000d47947 */ /* 0x000fea000383ffff */
        .weak           $__internal_0_$__cuda_sm10x_tcgen05_guardrail_trap_col_being_dealloced_not_returned_by_alloc
        .type           $__internal_0_$__cuda_sm10x_tcgen05_guardrail_trap_col_being_dealloced_not_returned_by_alloc,@function
        .size           $__internal_0_$__cuda_sm10x_tcgen05_guardrail_trap_col_being_dealloced_not_returned_by_alloc,($__internal_1_$__cuda_sm10x_tcgen05_guardrail_trap_phase_invalid_during_alloc - $__internal_0_$__cuda_sm10x_tcgen05_guardrail_trap_col_being_dealloced_not_returned_by_alloc)
$__internal_0_$__cuda_sm10x_tcgen05_guardrail_trap_col_being_dealloced_not_returned_by_alloc:
[----:B------:R-:W-:Y:S05]  /*3d60*/  BPT.TRAP 0x1 ;  /* 0x000000040000795c */ /* 0x000fea0000300000 */
[----:B------:R-:W-:-:S04]  /*3d70*/  HFMA2 R3, -RZ, RZ, 0, 0 ;  /* 0x00000000ff037431 */ /* 0x000fc800000001ff */
[----:B------:R-:W-:Y:S05]  /*3d80*/  RET.REL.NODEC R2 `(kernel_cutlass_kernel_cudnngemm_swigludense_blockscaled_gemm_persistent_swiglu_interleaved_quantSm100BlockScaledPersistentDenseGemmKernel_object_at__TiledMMA_ThrLayoutVMNK11110000_Permuta_0) ;  /* 0xffffffc0029c7950 */ /* 0x000fea0003c3ffff */
        .weak           $__internal_1_$__cuda_sm10x_tcgen05_guardrail_trap_phase_invalid_during_alloc
        .type           $__internal_1_$__cuda_sm10x_tcgen05_guardrail_trap_phase_invalid_during_alloc,@function
        .size           $__internal_1_$__cuda_sm10x_tcgen05_guardrail_trap_phase_invalid_during_alloc,($__internal_2_$__cuda_sm10x_tcgen05_guardrail_trap_unallocated_columns_being_dealloced - $__internal_1_$__cuda_sm10x_tcgen05_guardrail_trap_phase_invalid_during_alloc)
$__internal_1_$__cuda_sm10x_tcgen05_guardrail_trap_phase_invalid_during_alloc:
[----:B------:R-:W-:Y:S05]  /*3d90*/  BPT.TRAP 0x1 ;  /* 0x000000040000795c */ /* 0x000fea0000300000 */
[----:B------:R-:W-:-:S04]  /*3da0*/  MOV R5, 0x0 ;  /* 0x0000000000057802 */ /* 0x000fc80000000f00 */
[----:B------:R-:W-:Y:S05]  /*3db0*/  RET.REL.NODEC R4 `(kernel_cutlass_kernel_cudnngemm_swigludense_blockscaled_gemm_persistent_swiglu_interleaved_quantSm100BlockScaledPersistentDenseGemmKernel_object_at__TiledMMA_ThrLayoutVMNK11110000_Permuta_0) ;  /* 0xffffffc004907950 */ /* 0x000fea0003c3ffff */
        .weak           $__internal_2_$__cuda_sm10x_tcgen05_guardrail_trap_unallocated_columns_being_dealloced
        .type           $__internal_2_$__cuda_sm10x_tcgen05_guardrail_trap_unallocated_columns_being_dealloced,@function
        .size           $__internal_2_$__cuda_sm10x_tcgen05_guardrail_trap_unallocated_columns_being_dealloced,(.L_x_45 - $__internal_2_$__cuda_sm10x_tcgen05_guardrail_trap_unallocated_columns_being_dealloced)
$__internal_2_$__cuda_sm10x_tcgen05_guardrail_trap_unallocated_columns_being_dealloced:
[----:B------:R-:W-:Y:S05]  /*3dc0*/  BPT.TRAP 0x1 ;  /* 0x000000040000795c */ /* 0x000fea0000300000 */
[----:B------:R-:W-:-:S04]  /*3dd0*/  HFMA2 R3, -RZ, RZ, 0, 0 ;  /* 0x00000000ff037431 */ /* 0x000fc800000001ff */
[----:B------:R-:W-:Y:S05]  /*3de0*/  RET.REL.NODEC R2 `(kernel_cutlass_kernel_cudnngemm_swigludense_blockscaled_gemm_persistent_swiglu_interleaved_quantSm100BlockScaledPersistentDenseGemmKernel_object_at__TiledMMA_ThrLayoutVMNK11110000_Permuta_0) ;  /* 0xffffffc002847950 */ /* 0x000fea0003c3ffff */
.L_x_42:
[----:B------:R-:W-:-:S00]  /*3df0*/  BRA `(.L_x_42) ;  /* 0xfffffffc00fc7947 */ /* 0x000fc0000383ffff */
[----:B------:R-:W-:-:S00]  /*3e00*/  NOP ;  /* 0x0000000000007918 */ /* 0x000fc00000000000 */
[----:B------:R-:W-:-:S00]  /*3e10*/  NOP ;  /* 0x0000000000007918 */ /* 0x000fc00000000000 */
[----:B------:R-:W-:-:S00]  /*3e20*/  NOP ;  /* 0x0000000000007918 */ /* 0x000fc00000000000 */
[----:B------:R-:W-:-:S00]  /*3e30*/  NOP ;  /* 0x0000000000007918 */ /* 0x000fc00000000000 */
[----:B------:R-:W-:-:S00]  /*3e40*/  NOP ;  /* 0x0000000000007918 */ /* 0x000fc00000000000 */
[----:B------:R-:W-:-:S00]  /*3e50*/  NOP ;  /* 0x0000000000007918 */ /* 0x000fc00000000000 */
[----:B------:R-:W-:-:S00]  /*3e60*/  NOP ;  /* 0x0000000000007918 */ /* 0x000fc00000000000 */
[----:B------:R-:W-:-:S00]  /*3e70*/  NOP ;  /* 0x0000000000007918 */ /* 0x000fc00000000000 */
.L_x_45:


//--------------------- .nv.shared.kernel_cutlass_kernel_cudnngemm_swigludense_blockscaled_gemm_persistent_swiglu_interleaved_quantSm100BlockScaledPersistentDenseGemmKernel_object_at__TiledMMA_ThrLayoutVMNK11110000_Permuta_0 --------------------------
	.section	.nv.shared.kernel_cutlass_kernel_cudnngemm_swigludense_blockscaled_gemm_persistent_swiglu_interleaved_quantSm100BlockScaledPersistentDenseGemmKernel_object_at__TiledMMA_ThrLayoutVMNK11110000_Permuta_0,"aw",@nobits
	.sectionflags	@""
	.align	1024
	.zero		1024


//--------------------- .nv.shared.reserved.0     --------------------------
	.section	.nv.shared.reserved.0,"aw",@nobits
	.align	8
	.weak		__nv_reservedSMEM_offset_0_alias
	.size		__nv_reservedSMEM_offset_0_alias, 0, 64
	.other		__nv_reservedSMEM_offset_0_alias,@"STO_CUDA_RESERVED_SHARED STV_DEFAULT"
__nv_reservedSMEM_offset_0_alias:
	.zero		0
.nv.shared.reserved.0:
	.zero		64
	.weak		__nv_reservedSMEM_allocation_phase
	.type		__nv_reservedSMEM_allocation_phase,@object
	.size		__nv_reservedSMEM_allocation_phase,(.L_0 - __nv_reservedSMEM_allocation_phase)
__nv_reservedSMEM_allocation_phase:
	.zero		1
.L_0:
	.zero		7
	.weak		__nv_reservedSMEM_devtool_atexit_pc
	.type		__nv_reservedSMEM_devtool_atexit_pc,@object
	.size		__nv_reservedSMEM_devtool_atexit_pc,(__nv_reservedSMEM_allocation_mask - __nv_reservedSMEM_devtool_atexit_pc)
__nv_reservedSMEM_devtool_atexit_pc:
	.zero		8
	.weak		__nv_reservedSMEM_allocation_mask
	.type		__nv_reservedSMEM_allocation_mask,@object
	.size		__nv_reservedSMEM_allocation_mask,(.L_2 - __nv_reservedSMEM_allocation_mask)
__nv_reservedSMEM_allocation_mask:
	.zero		4
.L_2:


//--------------------- .nv.constant0.kernel_cutlass_kernel_cudnngemm_swigludense_blockscaled_gemm_persistent_swiglu_interleaved_quantSm100BlockScaledPersistentDenseGemmKernel_object_at__TiledMMA_ThrLayoutVMNK11110000_Permuta_0 --------------------------
	.section	.nv.constant0.kernel_cutlass_kernel_cudnngemm_swigludense_blockscaled_gemm_persistent_swiglu_interleaved_quantSm100BlockScaledPersistentDenseGemmKernel_object_at__TiledMMA_ThrLayoutVMNK11110000_Permuta_0,"a",@progbits
	.sectionflags	@""
	.align	4
.nv.constant0.kernel_cutlass_kernel_cudnngemm_swigludense_blockscaled_gemm_persistent_swiglu_interleaved_quantSm100BlockScaledPersistentDenseGemmKernel_object_at__TiledMMA_ThrLayoutVMNK11110000_Permuta_0:
	.zero		1768


//--------------------- SYMBOLS --------------------------

	.type		.nv.reservedSmem.offset0,@object
	.size		.nv.reservedSmem.offset0,0x4
	.type		.nv.reservedSmem.cap,@object
	.size		.nv.reservedSmem.cap,0x4
